	.target	sm_100a

	.elftype	@"ET_EXEC"


//--------------------- .note.nv.tkinfo           --------------------------
	.section	.note.nv.tkinfo,"",@"SHT_NOTE"
	.sectionflags	@"SHF_NOTE_NV_TKINFO"
	.tkinfo
        /*0018*/ 	.word	0x00000002
        /*0030*/ 	.string	""
        /*0030*/ 	.string	"ptxas"
        /*0030*/ 	.string	"Cuda compilation tools, release 13.0, V13.0.88"
        /*0030*/ 	.string	"Build cuda_13.0.r13.0/compiler.36424714_0"
        /*0030*/ 	.string	"-arch sm_100a -m 64 "



//--------------------- .note.nv.cuinfo           --------------------------
	.section	.note.nv.cuinfo,"",@"SHT_NOTE"
	.sectionflags	@"SHF_NOTE_NV_CUINFO"
        /*0018*/ 	.short	0x0002
        /*001a*/ 	.short	0x0064
        /*001c*/ 	.short	0x0082
	.zero		2


//--------------------- .nv.info                  --------------------------
	.section	.nv.info,"",@"SHT_CUDA_INFO"
	.align	4


	//----- nvinfo : EIATTR_REGCOUNT
	.align		4
        /*0000*/ 	.byte	0x04, 0x2f
        /*0002*/ 	.short	(.L_19 - .L_18)
	.align		4
.L_18:
        /*0004*/ 	.word	index@(_ZN7cutlass13device_kernelINS_4gemm6kernel13GemmUniversalIN4cute5tupleIJiiiiEEENS1_10collective13CollectiveMmaINS1_46MainloopSm100TmaUmmaWarpSpecializedBlockScaledILi3ELi2ELi2ENS5_IJNS4_1CILi4EEENSA_ILi1EEESC_EEEEENS5_IJNSA_ILi256EEENSA_ILi128EEESF_EEENS5_IJNS_12float_e5m2_tENS_13float_ue8m0_tEEEENS5_IJNS5_IJlSC_lEEENS4_6LayoutINS5_IJNS5_IJNS5_IJNSA_ILi32EEESB_EEEiEEESP_NS5_IJSC_iEEEEEENS5_IJNS5_IJNS5_IJNSA_ILi16EEESB_EEEiEEENS5_IJNS5_IJNSA_ILi0EEESC_EEENSA_ILi512EEEEEENS5_IJSV_iEEEEEEEEEEESK_S12_NS4_8TiledMMAINS4_8MMA_AtomIJNS4_27SM100_MMA_MXF8F6F4_2x1SM_SSISI_SI_fSJ_Li256ELi128ELNS4_4UMMA5MajorE0ELS17_0ELNS16_7ScaleInE0ELS18_0EEEEEENSM_INS5_IJSC_SC_SC_EEENS5_IJSV_SV_SV_EEEEENS5_IJNS4_10UnderscoreES1E_S1E_EEEEENS5_IJNS4_18SM100_TMA_2SM_LOADES1H_EEENS5_IJNS4_14ComposedLayoutINS4_7SwizzleILi3ELi4ELi3EEENS4_18smem_ptr_flag_bitsILi8EEENSM_INS5_IJNSA_ILi8EEESG_EEENS5_IJSG_SC_EEEEEEENSM_INS5_IJNS5_IJNS5_IJSO_SC_EEENS5_IJSN_SC_EEEEEESC_NS5_IJSB_NSA_ILi2EEEEEEEEENS5_IJNS5_IJNS5_IJST_SX_EEESW_EEESV_NS5_IJSC_SX_EEEEEEEEEEEvNS4_8identityENS5_IJNS4_28SM100_TMA_2SM_LOAD_MULTICASTES26_EEES24_vS25_EENS_8epilogue10collective18CollectiveEpilogueINS29_23Sm100TmaWarpSpecializedILi4ELi2ELi32ELb1ELb0EEEJNS5_IJSG_SG_SF_EEENS5_IJNSM_ISG_SC_EENSM_ISN_SC_EEEEENS_10bfloat16_tESL_S2I_SL_NS29_6fusion15FusionCallbacksIS2D_NS2J_17LinearCombinationIS2I_fS2I_fLNS_15FloatRoundStyleE2EEES2E_S2H_JEEENS4_5SM1004TMEM4LOAD26SM100_TMEM_LOAD_32dp32b32xENS4_13SM90_TMA_LOADENS1J_INS1K_ILi2ELi4ELi3EEENS1M_ILi16EEENSM_INS5_IJS1O_SN_EEES1U_EEEENS4_39AutoVectorizingCopyWithAssumedAlignmentILi128EEENS4_14SM90_TMA_STOREES2Y_S30_S30_EEEvvEEEEvNT_6ParamsE)
        /*0008*/ 	.word	0x00000076


	//----- nvinfo : EIATTR_FRAME_SIZE
	.align		4
.L_19:
        /*000c*/ 	.byte	0x04, 0x11
        /*000e*/ 	.short	(.L_21 - .L_20)
	.align		4
.L_20:
        /*0010*/ 	.word	index@($__internal_2_$__cuda_sm10x_tcgen05_guardrail_trap_unallocated_columns_being_dealloced)
        /*0014*/ 	.word	0x00000000


	//----- nvinfo : EIATTR_FRAME_SIZE
	.align		4
.L_21:
        /*0018*/ 	.byte	0x04, 0x11
        /*001a*/ 	.short	(.L_23 - .L_22)
	.align		4
.L_22:
        /*001c*/ 	.word	index@($__internal_1_$__cuda_sm10x_tcgen05_guardrail_trap_phase_invalid_during_alloc)
        /*0020*/ 	.word	0x00000000


	//----- nvinfo : EIATTR_FRAME_SIZE
	.align		4
.L_23:
        /*0024*/ 	.byte	0x04, 0x11
        /*0026*/ 	.short	(.L_25 - .L_24)
	.align		4
.L_24:
        /*0028*/ 	.word	index@($__internal_0_$__cuda_sm10x_tcgen05_guardrail_trap_col_being_dealloced_not_returned_by_alloc)
        /*002c*/ 	.word	0x00000000


	//----- nvinfo : EIATTR_FRAME_SIZE
	.align		4
.L_25:
        /*0030*/ 	.byte	0x04, 0x11
        /*0032*/ 	.short	(.L_27 - .L_26)
	.align		4
.L_26:
        /*0034*/ 	.word	index@(_ZN7cutlass13device_kernelINS_4gemm6kernel13GemmUniversalIN4cute5tupleIJiiiiEEENS1_10collective13CollectiveMmaINS1_46MainloopSm100TmaUmmaWarpSpecializedBlockScaledILi3ELi2ELi2ENS5_IJNS4_1CILi4EEENSA_ILi1EEESC_EEEEENS5_IJNSA_ILi256EEENSA_ILi128EEESF_EEENS5_IJNS_12float_e5m2_tENS_13float_ue8m0_tEEEENS5_IJNS5_IJlSC_lEEENS4_6LayoutINS5_IJNS5_IJNS5_IJNSA_ILi32EEESB_EEEiEEESP_NS5_IJSC_iEEEEEENS5_IJNS5_IJNS5_IJNSA_ILi16EEESB_EEEiEEENS5_IJNS5_IJNSA_ILi0EEESC_EEENSA_ILi512EEEEEENS5_IJSV_iEEEEEEEEEEESK_S12_NS4_8TiledMMAINS4_8MMA_AtomIJNS4_27SM100_MMA_MXF8F6F4_2x1SM_SSISI_SI_fSJ_Li256ELi128ELNS4_4UMMA5MajorE0ELS17_0ELNS16_7ScaleInE0ELS18_0EEEEEENSM_INS5_IJSC_SC_SC_EEENS5_IJSV_SV_SV_EEEEENS5_IJNS4_10UnderscoreES1E_S1E_EEEEENS5_IJNS4_18SM100_TMA_2SM_LOADES1H_EEENS5_IJNS4_14ComposedLayoutINS4_7SwizzleILi3ELi4ELi3EEENS4_18smem_ptr_flag_bitsILi8EEENSM_INS5_IJNSA_ILi8EEESG_EEENS5_IJSG_SC_EEEEEEENSM_INS5_IJNS5_IJNS5_IJSO_SC_EEENS5_IJSN_SC_EEEEEESC_NS5_IJSB_NSA_ILi2EEEEEEEEENS5_IJNS5_IJNS5_IJST_SX_EEESW_EEESV_NS5_IJSC_SX_EEEEEEEEEEEvNS4_8identityENS5_IJNS4_28SM100_TMA_2SM_LOAD_MULTICASTES26_EEES24_vS25_EENS_8epilogue10collective18CollectiveEpilogueINS29_23Sm100TmaWarpSpecializedILi4ELi2ELi32ELb1ELb0EEEJNS5_IJSG_SG_SF_EEENS5_IJNSM_ISG_SC_EENSM_ISN_SC_EEEEENS_10bfloat16_tESL_S2I_SL_NS29_6fusion15FusionCallbacksIS2D_NS2J_17LinearCombinationIS2I_fS2I_fLNS_15FloatRoundStyleE2EEES2E_S2H_JEEENS4_5SM1004TMEM4LOAD26SM100_TMEM_LOAD_32dp32b32xENS4_13SM90_TMA_LOADENS1J_INS1K_ILi2ELi4ELi3EEENS1M_ILi16EEENSM_INS5_IJS1O_SN_EEES1U_EEEENS4_39AutoVectorizingCopyWithAssumedAlignmentILi128EEENS4_14SM90_TMA_STOREES2Y_S30_S30_EEEvvEEEEvNT_6ParamsE)
        /*0038*/ 	.word	0x00000000


	//----- nvinfo : EIATTR_MIN_STACK_SIZE
	.align		4
.L_27:
        /*003c*/ 	.byte	0x04, 0x12
        /*003e*/ 	.short	(.L_29 - .L_28)
	.align		4
.L_28:
        /*0040*/ 	.word	index@(_ZN7cutlass13device_kernelINS_4gemm6kernel13GemmUniversalIN4cute5tupleIJiiiiEEENS1_10collective13CollectiveMmaINS1_46MainloopSm100TmaUmmaWarpSpecializedBlockScaledILi3ELi2ELi2ENS5_IJNS4_1CILi4EEENSA_ILi1EEESC_EEEEENS5_IJNSA_ILi256EEENSA_ILi128EEESF_EEENS5_IJNS_12float_e5m2_tENS_13float_ue8m0_tEEEENS5_IJNS5_IJlSC_lEEENS4_6LayoutINS5_IJNS5_IJNS5_IJNSA_ILi32EEESB_EEEiEEESP_NS5_IJSC_iEEEEEENS5_IJNS5_IJNS5_IJNSA_ILi16EEESB_EEEiEEENS5_IJNS5_IJNSA_ILi0EEESC_EEENSA_ILi512EEEEEENS5_IJSV_iEEEEEEEEEEESK_S12_NS4_8TiledMMAINS4_8MMA_AtomIJNS4_27SM100_MMA_MXF8F6F4_2x1SM_SSISI_SI_fSJ_Li256ELi128ELNS4_4UMMA5MajorE0ELS17_0ELNS16_7ScaleInE0ELS18_0EEEEEENSM_INS5_IJSC_SC_SC_EEENS5_IJSV_SV_SV_EEEEENS5_IJNS4_10UnderscoreES1E_S1E_EEEEENS5_IJNS4_18SM100_TMA_2SM_LOADES1H_EEENS5_IJNS4_14ComposedLayoutINS4_7SwizzleILi3ELi4ELi3EEENS4_18smem_ptr_flag_bitsILi8EEENSM_INS5_IJNSA_ILi8EEESG_EEENS5_IJSG_SC_EEEEEEENSM_INS5_IJNS5_IJNS5_IJSO_SC_EEENS5_IJSN_SC_EEEEEESC_NS5_IJSB_NSA_ILi2EEEEEEEEENS5_IJNS5_IJNS5_IJST_SX_EEESW_EEESV_NS5_IJSC_SX_EEEEEEEEEEEvNS4_8identityENS5_IJNS4_28SM100_TMA_2SM_LOAD_MULTICASTES26_EEES24_vS25_EENS_8epilogue10collective18CollectiveEpilogueINS29_23Sm100TmaWarpSpecializedILi4ELi2ELi32ELb1ELb0EEEJNS5_IJSG_SG_SF_EEENS5_IJNSM_ISG_SC_EENSM_ISN_SC_EEEEENS_10bfloat16_tESL_S2I_SL_NS29_6fusion15FusionCallbacksIS2D_NS2J_17LinearCombinationIS2I_fS2I_fLNS_15FloatRoundStyleE2EEES2E_S2H_JEEENS4_5SM1004TMEM4LOAD26SM100_TMEM_LOAD_32dp32b32xENS4_13SM90_TMA_LOADENS1J_INS1K_ILi2ELi4ELi3EEENS1M_ILi16EEENSM_INS5_IJS1O_SN_EEES1U_EEEENS4_39AutoVectorizingCopyWithAssumedAlignmentILi128EEENS4_14SM90_TMA_STOREES2Y_S30_S30_EEEvvEEEEvNT_6ParamsE)
        /*0044*/ 	.word	0x00000000
.L_29:


//--------------------- .nv.compat                --------------------------
	.section	.nv.compat,"",@"SHT_CUDA_COMPAT_INFO"
	.align	4
        /*0000*/ 	.byte	0x02, 0x09, 0x01, 0x00, 0x02, 0x02, 0x02, 0x00, 0x02, 0x05, 0x05, 0x00, 0x03, 0x07, 0x01, 0x01
        /*0010*/ 	.byte	0x02, 0x03, 0x01, 0x00, 0x02, 0x06, 0x01, 0x00, 0x04, 0x0b, 0x08, 0x00, 0x09, 0x00, 0x00, 0x00
        /*0020*/ 	.byte	0x00, 0x00, 0x00, 0x00


//--------------------- .nv.info._ZN7cutlass13device_kernelINS_4gemm6kernel13GemmUniversalIN4cute5tupleIJiiiiEEENS1_10collective13CollectiveMmaINS1_46MainloopSm100TmaUmmaWarpSpecializedBlockScaledILi3ELi2ELi2ENS5_IJNS4_1CILi4EEENSA_ILi1EEESC_EEEEENS5_IJNSA_ILi256EEENSA_ILi128EEESF_EEENS5_IJNS_12float_e5m2_tENS_13float_ue8m0_tEEEENS5_IJNS5_IJlSC_lEEENS4_6LayoutINS5_IJNS5_IJNS5_IJNSA_ILi32EEESB_EEEiEEESP_NS5_IJSC_iEEEEEENS5_IJNS5_IJNS5_IJNSA_ILi16EEESB_EEEiEEENS5_IJNS5_IJNSA_ILi0EEESC_EEENSA_ILi512EEEEEENS5_IJSV_iEEEEEEEEEEESK_S12_NS4_8TiledMMAINS4_8MMA_AtomIJNS4_27SM100_MMA_MXF8F6F4_2x1SM_SSISI_SI_fSJ_Li256ELi128ELNS4_4UMMA5MajorE0ELS17_0ELNS16_7ScaleInE0ELS18_0EEEEEENSM_INS5_IJSC_SC_SC_EEENS5_IJSV_SV_SV_EEEEENS5_IJNS4_10UnderscoreES1E_S1E_EEEEENS5_IJNS4_18SM100_TMA_2SM_LOADES1H_EEENS5_IJNS4_14ComposedLayoutINS4_7SwizzleILi3ELi4ELi3EEENS4_18smem_ptr_flag_bitsILi8EEENSM_INS5_IJNSA_ILi8EEESG_EEENS5_IJSG_SC_EEEEEEENSM_INS5_IJNS5_IJNS5_IJSO_SC_EEENS5_IJSN_SC_EEEEEESC_NS5_IJSB_NSA_ILi2EEEEEEEEENS5_IJNS5_IJNS5_IJST_SX_EEESW_EEESV_NS5_IJSC_SX_EEEEEEEEEEEvNS4_8identityENS5_IJNS4_28SM100_TMA_2SM_LOAD_MULTICASTES26_EEES24_vS25_EENS_8epilogue10collective18CollectiveEpilogueINS29_23Sm100TmaWarpSpecializedILi4ELi2ELi32ELb1ELb0EEEJNS5_IJSG_SG_SF_EEENS5_IJNSM_ISG_SC_EENSM_ISN_SC_EEEEENS_10bfloat16_tESL_S2I_SL_NS29_6fusion15FusionCallbacksIS2D_NS2J_17LinearCombinationIS2I_fS2I_fLNS_15FloatRoundStyleE2EEES2E_S2H_JEEENS4_5SM1004TMEM4LOAD26SM100_TMEM_LOAD_32dp32b32xENS4_13SM90_TMA_LOADENS1J_INS1K_ILi2ELi4ELi3EEENS1M_ILi16EEENSM_INS5_IJS1O_SN_EEES1U_EEEENS4_39AutoVectorizingCopyWithAssumedAlignmentILi128EEENS4_14SM90_TMA_STOREES2Y_S30_S30_EEEvvEEEEvNT_6ParamsE --------------------------
	.section	.nv.info._ZN7cutlass13device_kernelINS_4gemm6kernel13GemmUniversalIN4cute5tupleIJiiiiEEENS1_10collective13CollectiveMmaINS1_46MainloopSm100TmaUmmaWarpSpecializedBlockScaledILi3ELi2ELi2ENS5_IJNS4_1CILi4EEENSA_ILi1EEESC_EEEEENS5_IJNSA_ILi256EEENSA_ILi128EEESF_EEENS5_IJNS_12float_e5m2_tENS_13float_ue8m0_tEEEENS5_IJNS5_IJlSC_lEEENS4_6LayoutINS5_IJNS5_IJNS5_IJNSA_ILi32EEESB_EEEiEEESP_NS5_IJSC_iEEEEEENS5_IJNS5_IJNS5_IJNSA_ILi16EEESB_EEEiEEENS5_IJNS5_IJNSA_ILi0EEESC_EEENSA_ILi512EEEEEENS5_IJSV_iEEEEEEEEEEESK_S12_NS4_8TiledMMAINS4_8MMA_AtomIJNS4_27SM100_MMA_MXF8F6F4_2x1SM_SSISI_SI_fSJ_Li256ELi128ELNS4_4UMMA5MajorE0ELS17_0ELNS16_7ScaleInE0ELS18_0EEEEEENSM_INS5_IJSC_SC_SC_EEENS5_IJSV_SV_SV_EEEEENS5_IJNS4_10UnderscoreES1E_S1E_EEEEENS5_IJNS4_18SM100_TMA_2SM_LOADES1H_EEENS5_IJNS4_14ComposedLayoutINS4_7SwizzleILi3ELi4ELi3EEENS4_18smem_ptr_flag_bitsILi8EEENSM_INS5_IJNSA_ILi8EEESG_EEENS5_IJSG_SC_EEEEEEENSM_INS5_IJNS5_IJNS5_IJSO_SC_EEENS5_IJSN_SC_EEEEEESC_NS5_IJSB_NSA_ILi2EEEEEEEEENS5_IJNS5_IJNS5_IJST_SX_EEESW_EEESV_NS5_IJSC_SX_EEEEEEEEEEEvNS4_8identityENS5_IJNS4_28SM100_TMA_2SM_LOAD_MULTICASTES26_EEES24_vS25_EENS_8epilogue10collective18CollectiveEpilogueINS29_23Sm100TmaWarpSpecializedILi4ELi2ELi32ELb1ELb0EEEJNS5_IJSG_SG_SF_EEENS5_IJNSM_ISG_SC_EENSM_ISN_SC_EEEEENS_10bfloat16_tESL_S2I_SL_NS29_6fusion15FusionCallbacksIS2D_NS2J_17LinearCombinationIS2I_fS2I_fLNS_15FloatRoundStyleE2EEES2E_S2H_JEEENS4_5SM1004TMEM4LOAD26SM100_TMEM_LOAD_32dp32b32xENS4_13SM90_TMA_LOADENS1J_INS1K_ILi2ELi4ELi3EEENS1M_ILi16EEENSM_INS5_IJS1O_SN_EEES1U_EEEENS4_39AutoVectorizingCopyWithAssumedAlignmentILi128EEENS4_14SM90_TMA_STOREES2Y_S30_S30_EEEvvEEEEvNT_6ParamsE,"",@"SHT_CUDA_INFO"
	.sectionflags	@""
	.align	4


	//----- nvinfo : EIATTR_CUDA_API_VERSION
	.align		4
        /*0000*/ 	.byte	0x04, 0x37
        /*0002*/ 	.short	(.L_31 - .L_30)
.L_30:
        /*0004*/ 	.word	0x00000082


	//----- nvinfo : EIATTR_KPARAM_INFO
	.align		4
.L_31:
        /*0008*/ 	.byte	0x04, 0x17
        /*000a*/ 	.short	(.L_33 - .L_32)
.L_32:
        /*000c*/ 	.word	0x00000000
        /*0010*/ 	.short	0x0000
        /*0012*/ 	.short	0x0000
        /*0014*/ 	.byte	0x00, 0xf0, 0x01, 0x30


	//----- nvinfo : EIATTR_AT_ENTRY_FRAGMENTS
	.align		4
.L_33:
        /*0018*/ 	.byte	0x04, 0x4f
        /*001a*/ 	.short	(.L_35 - .L_34)


	//   ....[0]....
.L_34:
        /*001c*/ 	.word	0x00000007


	//----- nvinfo : EIATTR_RESERVED_SMEM_USED
	.align		4
.L_35:
        /*0020*/ 	.byte	0x01, 0x41
	.zero		2


	//----- nvinfo : EIATTR_SPARSE_MMA_MASK
	.align		4
        /*0024*/ 	.byte	0x03, 0x50
        /*0026*/ 	.short	0x0000


	//----- nvinfo : EIATTR_TCGEN05_2CTA_USED
	.align		4
        /*0028*/ 	.byte	0x01, 0x52
	.zero		2


	//----- nvinfo : EIATTR_MAXREG_COUNT
	.align		4
        /*002c*/ 	.byte	0x03, 0x1b
        /*002e*/ 	.short	0x00ff


	//----- nvinfo : EIATTR_NUM_BARRIERS
	.align		4
        /*0030*/ 	.byte	0x02, 0x4c
        /*0032*/ 	.byte	0x07
	.zero		1


	//----- nvinfo : EIATTR_EXTERNS
	.align		4
        /*0034*/ 	.byte	0x04, 0x0f
        /*0036*/ 	.short	(.L_37 - .L_36)


	//   ....[0]....
	.align		4
.L_36:
        /*0038*/ 	.word	index@(__assertfail)


	//----- nvinfo : EIATTR_MERCURY_ISA_VERSION
	.align		4
.L_37:
        /*003c*/ 	.byte	0x03, 0x5f
        /*003e*/ 	.short	0x0101


	//----- nvinfo : EIATTR_INT_WARP_WIDE_INSTR_OFFSETS
	.align		4
        /*0040*/ 	.byte	0x04, 0x31
        /*0042*/ 	.short	(.L_39 - .L_38)


	//   ....[0]....
.L_38:
        /*0044*/ 	.word	0x00000e20


	//   ....[1]....
        /*0048*/ 	.word	0x00000ed0


	//   ....[2]....
        /*004c*/ 	.word	0x00005120


	//   ....[3]....
        /*0050*/ 	.word	0x00005140


	//   ....[4]....
        /*0054*/ 	.word	0x00005170


	//   ....[5]....
        /*0058*/ 	.word	0x00005d40


	//   ....[6]....
        /*005c*/ 	.word	0x00005db0


	//   ....[7]....
        /*0060*/ 	.word	0x00005eb0


	//   ....[8]....
        /*0064*/ 	.word	0x00005f40


	//   ....[9]....
        /*0068*/ 	.word	0x00006040


	//   ....[10]....
        /*006c*/ 	.word	0x000060e0


	//   ....[11]....
        /*0070*/ 	.word	0x000061e0


	//   ....[12]....
        /*0074*/ 	.word	0x00006290


	//----- nvinfo : EIATTR_COOP_GROUP_MASK_REGIDS
	.align		4
.L_39:
        /*0078*/ 	.byte	0x04, 0x29
        /*007a*/ 	.short	(.L_41 - .L_40)


	//   ....[0]....
.L_40:
        /*007c*/ 	.word	0xffffffff


	//   ....[1]....
        /*0080*/ 	.word	0xffffffff


	//   ....[2]....
        /*0084*/ 	.word	0xffffffff


	//   ....[3]....
        /*0088*/ 	.word	0xffffffff


	//   ....[4]....
        /*008c*/ 	.word	0xffffffff


	//   ....[5]....
        /*0090*/ 	.word	0xffffffff


	//   ....[6]....
        /*0094*/ 	.word	0xffffffff


	//   ....[7]....
        /*0098*/ 	.word	0xffffffff


	//   ....[8]....
        /*009c*/ 	.word	0xffffffff


	//   ....[9]....
        /*00a0*/ 	.word	0xffffffff


	//   ....[10]....
        /*00a4*/ 	.word	0xffffffff


	//   ....[11]....
        /*00a8*/ 	.word	0xffffffff


	//   ....[12]....
        /*00ac*/ 	.word	0xffffffff


	//   ....[13]....
        /*00b0*/ 	.word	0xffffffff


	//----- nvinfo : EIATTR_COOP_GROUP_INSTR_OFFSETS
	.align		4
.L_41:
        /*00b4*/ 	.byte	0x04, 0x28
        /*00b6*/ 	.short	(.L_43 - .L_42)


	//   ....[0]....
.L_42:
        /*00b8*/ 	.word	0x000000e0


	//   ....[1]....
        /*00bc*/ 	.word	0x000005b0


	//   ....[2]....
        /*00c0*/ 	.word	0x00000770


	//   ....[3]....
        /*00c4*/ 	.word	0x00000910


	//   ....[4]....
        /*00c8*/ 	.word	0x00000a10


	//   ....[5]....
        /*00cc*/ 	.word	0x00000b80


	//   ....[6]....
        /*00d0*/ 	.word	0x00000ce0


	//   ....[7]....
        /*00d4*/ 	.word	0x00000f40


	//   ....[8]....
        /*00d8*/ 	.word	0x000027f0


	//   ....[9]....
        /*00dc*/ 	.word	0x00003660


	//   ....[10]....
        /*00e0*/ 	.word	0x00003b70


	//   ....[11]....
        /*00e4*/ 	.word	0x00003ba0


	//   ....[12]....
        /*00e8*/ 	.word	0x00005020


	//   ....[13]....
        /*00ec*/ 	.word	0x00005230


	//----- nvinfo : EIATTR_VRC_CTA_INIT_COUNT
	.align		4
.L_43:
        /*00f0*/ 	.byte	0x02, 0x4a
        /*00f2*/ 	.byte	0x80
	.zero		1


	//----- nvinfo : EIATTR_SYSCALL_OFFSETS
	.align		4
        /*00f4*/ 	.byte	0x04, 0x46
        /*00f6*/ 	.short	(.L_45 - .L_44)


	//   ....[0]....
.L_44:
        /*00f8*/ 	.word	0x00006ee0


	//   ....[1]....
        /*00fc*/ 	.word	0x00006fd0


	//   ....[2]....
        /*0100*/ 	.word	0x00007770


	//   ....[3]....
        /*0104*/ 	.word	0x00008400


	//   ....[4]....
        /*0108*/ 	.word	0x00009070


	//   ....[5]....
        /*010c*/ 	.word	0x00009ce0


	//----- nvinfo : EIATTR_MBARRIER_INSTR_OFFSETS
	.align		4
.L_45:
        /*0110*/ 	.byte	0x04, 0x39
        /*0112*/ 	.short	(.L_47 - .L_46)


	//   ....[0]....
.L_46:
        /*0114*/ 	.word	0x00000700
        /*0118*/ 	.word	0x000000ff
        /*011c*/ 	.word	0x00000000
        /*0120*/ 	.short	0x0100
        /*0122*/ 	.byte	0x04
	.zero		1


	//   ....[1]....
        /*0124*/ 	.word	0x00000710
        /*0128*/ 	.word	0x000000ff
        /*012c*/ 	.word	0x00000018
        /*0130*/ 	.short	0x0100
        /*0132*/ 	.byte	0x04
	.zero		1


	//   ....[2]....
        /*0134*/ 	.word	0x00000720
        /*0138*/ 	.word	0x000000ff
        /*013c*/ 	.word	0x00000008
        /*0140*/ 	.short	0x0100
        /*0142*/ 	.byte	0x04
	.zero		1


	//   ....[3]....
        /*0144*/ 	.word	0x00000730
        /*0148*/ 	.word	0x000000ff
        /*014c*/ 	.word	0x00000020
        /*0150*/ 	.short	0x0100
        /*0152*/ 	.byte	0x04
	.zero		1


	//   ....[4]....
        /*0154*/ 	.word	0x00000740
        /*0158*/ 	.word	0x000000ff
        /*015c*/ 	.word	0x00000010
        /*0160*/ 	.short	0x0100
        /*0162*/ 	.byte	0x04
	.zero		1


	//   ....[5]....
        /*0164*/ 	.word	0x00000750
        /*0168*/ 	.word	0x000000ff
        /*016c*/ 	.word	0x00000028
        /*0170*/ 	.short	0x0100
        /*0172*/ 	.byte	0x04
	.zero		1


	//   ....[6]....
        /*0174*/ 	.word	0x00000880
        /*0178*/ 	.word	0x000000ff
        /*017c*/ 	.word	0x00000030
        /*0180*/ 	.short	0x0100
        /*0182*/ 	.byte	0x04
	.zero		1


	//   ....[7]....
        /*0184*/ 	.word	0x00000890
        /*0188*/ 	.word	0x000000ff
        /*018c*/ 	.word	0x00000050
        /*0190*/ 	.short	0x0100
        /*0192*/ 	.byte	0x04
	.zero		1


	//   ....[8]....
        /*0194*/ 	.word	0x000008a0
        /*0198*/ 	.word	0x000000ff
        /*019c*/ 	.word	0x00000038
        /*01a0*/ 	.short	0x0100
        /*01a2*/ 	.byte	0x04
	.zero		1


	//   ....[9]....
        /*01a4*/ 	.word	0x000008b0
        /*01a8*/ 	.word	0x000000ff
        /*01ac*/ 	.word	0x00000058
        /*01b0*/ 	.short	0x0100
        /*01b2*/ 	.byte	0x04
	.zero		1


	//   ....[10]....
        /*01b4*/ 	.word	0x000008c0
        /*01b8*/ 	.word	0x000000ff
        /*01bc*/ 	.word	0x00000040
        /*01c0*/ 	.short	0x0100
        /*01c2*/ 	.byte	0x04
	.zero		1


	//   ....[11]....
        /*01c4*/ 	.word	0x000008d0
        /*01c8*/ 	.word	0x000000ff
        /*01cc*/ 	.word	0x00000060
        /*01d0*/ 	.short	0x0100
        /*01d2*/ 	.byte	0x04
	.zero		1


	//   ....[12]....
        /*01d4*/ 	.word	0x000008e0
        /*01d8*/ 	.word	0x000000ff
        /*01dc*/ 	.word	0x00000048
        /*01e0*/ 	.short	0x0100
        /*01e2*/ 	.byte	0x04
	.zero		1


	//   ....[13]....
        /*01e4*/ 	.word	0x000008f0
        /*01e8*/ 	.word	0x000000ff
        /*01ec*/ 	.word	0x00000068
        /*01f0*/ 	.short	0x0100
        /*01f2*/ 	.byte	0x04
	.zero		1


	//   ....[14]....
        /*01f4*/ 	.word	0x000009e0
        /*01f8*/ 	.word	0x000000ff
        /*01fc*/ 	.word	0x00000070
        /*0200*/ 	.short	0x0100
        /*0202*/ 	.byte	0x06
	.zero		1


	//   ....[15]....
        /*0204*/ 	.word	0x000009f0
        /*0208*/ 	.word	0x000000ff
        /*020c*/ 	.word	0x00000078
        /*0210*/ 	.short	0x0100
        /*0212*/ 	.byte	0x06
	.zero		1


	//   ....[16]....
        /*0214*/ 	.word	0x00000b30
        /*0218*/ 	.word	0x000000ff
        /*021c*/ 	.word	0x00000080
        /*0220*/ 	.short	0x0100
        /*0222*/ 	.byte	0x06
	.zero		1


	//   ....[17]....
        /*0224*/ 	.word	0x00000b40
        /*0228*/ 	.word	0x000000ff
        /*022c*/ 	.word	0x00000090
        /*0230*/ 	.short	0x0100
        /*0232*/ 	.byte	0x06
	.zero		1


	//   ....[18]....
        /*0234*/ 	.word	0x00000b50
        /*0238*/ 	.word	0x000000ff
        /*023c*/ 	.word	0x00000088
        /*0240*/ 	.short	0x0100
        /*0242*/ 	.byte	0x06
	.zero		1


	//   ....[19]....
        /*0244*/ 	.word	0x00000b60
        /*0248*/ 	.word	0x000000ff
        /*024c*/ 	.word	0x00000098
        /*0250*/ 	.short	0x0100
        /*0252*/ 	.byte	0x06
	.zero		1


	//   ....[20]....
        /*0254*/ 	.word	0x00000c90
        /*0258*/ 	.word	0x000000ff
        /*025c*/ 	.word	0x000000a0
        /*0260*/ 	.short	0x0100
        /*0262*/ 	.byte	0x04
	.zero		1


	//   ....[21]....
        /*0264*/ 	.word	0x00000ca0
        /*0268*/ 	.word	0x000000ff
        /*026c*/ 	.word	0x000000b0
        /*0270*/ 	.short	0x0100
        /*0272*/ 	.byte	0x04
	.zero		1


	//   ....[22]....
        /*0274*/ 	.word	0x00000cb0
        /*0278*/ 	.word	0x000000ff
        /*027c*/ 	.word	0x000000a8
        /*0280*/ 	.short	0x0100
        /*0282*/ 	.byte	0x04
	.zero		1


	//   ....[23]....
        /*0284*/ 	.word	0x00000cc0
        /*0288*/ 	.word	0x000000ff
        /*028c*/ 	.word	0x000000b8
        /*0290*/ 	.short	0x0100
        /*0292*/ 	.byte	0x04
	.zero		1


	//   ....[24]....
        /*0294*/ 	.word	0x00000dc0
        /*0298*/ 	.word	0x000000ff
        /*029c*/ 	.word	0x000000c0
        /*02a0*/ 	.short	0x0100
        /*02a2*/ 	.byte	0x04
	.zero		1


	//   ....[25]....
        /*02a4*/ 	.word	0x00000dd0
        /*02a8*/ 	.word	0x000000ff
        /*02ac*/ 	.word	0x000000d0
        /*02b0*/ 	.short	0x0100
        /*02b2*/ 	.byte	0x04
	.zero		1


	//   ....[26]....
        /*02b4*/ 	.word	0x00000de0
        /*02b8*/ 	.word	0x000000ff
        /*02bc*/ 	.word	0x000000c8
        /*02c0*/ 	.short	0x0100
        /*02c2*/ 	.byte	0x04
	.zero		1


	//   ....[27]....
        /*02c4*/ 	.word	0x00000df0
        /*02c8*/ 	.word	0x000000ff
        /*02cc*/ 	.word	0x000000d8
        /*02d0*/ 	.short	0x0100
        /*02d2*/ 	.byte	0x04
	.zero		1


	//   ....[28]....
        /*02d4*/ 	.word	0x00000ef0
        /*02d8*/ 	.word	0x000000ff
        /*02dc*/ 	.word	0x000000e0
        /*02e0*/ 	.short	0x0100
        /*02e2*/ 	.byte	0x06
	.zero		1


	//   ....[29]....
        /*02e4*/ 	.word	0x00001b50
        /*02e8*/ 	.word	0x00000003
        /*02ec*/ 	.word	0x000000d0
        /*02f0*/ 	.short	0x010a
        /*02f2*/ 	.byte	0xff
	.zero		1


	//   ....[30]....
        /*02f4*/ 	.word	0x00001b80
        /*02f8*/ 	.word	0x00000003
        /*02fc*/ 	.word	0x000000c0
        /*0300*/ 	.short	0x0101
        /*0302*/ 	.byte	0xff
	.zero		1


	//   ....[31]....
        /*0304*/ 	.word	0x00001c60
        /*0308*/ 	.word	0x000000ff
        /*030c*/ 	.word	0x00000018
        /*0310*/ 	.short	0x010a
        /*0312*/ 	.byte	0x04
	.zero		1


	//   ....[32]....
        /*0314*/ 	.word	0x00001d70
        /*0318*/ 	.word	0x000000ff
        /*031c*/ 	.word	0x00000018
        /*0320*/ 	.short	0x010a
        /*0322*/ 	.byte	0x06
	.zero		1


	//   ....[33]....
        /*0324*/ 	.word	0x00001ed0
        /*0328*/ 	.word	0x000000ff
        /*032c*/ 	.word	0x00000018
        /*0330*/ 	.short	0x010a
        /*0332*/ 	.byte	0x04
	.zero		1


	//   ....[34]....
        /*0334*/ 	.word	0x00002270
        /*0338*/ 	.word	0x000000ff
        /*033c*/ 	.word	0x00000078
        /*0340*/ 	.short	0x0101
        /*0342*/ 	.byte	0x07
	.zero		1


	//   ....[35]....
        /*0344*/ 	.word	0x00002290
        /*0348*/ 	.word	0x000000ff
        /*034c*/ 	.word	0x00000018
        /*0350*/ 	.short	0x010a
        /*0352*/ 	.byte	0x04
	.zero		1


	//   ....[36]....
        /*0354*/ 	.word	0x00002310
        /*0358*/ 	.word	0x000000ff
        /*035c*/ 	.word	0x00000018
        /*0360*/ 	.short	0x010a
        /*0362*/ 	.byte	0x0e
	.zero		1


	//   ....[37]....
        /*0364*/ 	.word	0x00002450
        /*0368*/ 	.word	0x000000ff
        /*036c*/ 	.word	0x00000018
        /*0370*/ 	.short	0x010a
        /*0372*/ 	.byte	0x04
	.zero		1


	//   ....[38]....
        /*0374*/ 	.word	0x00002820
        /*0378*/ 	.word	0x00000003
        /*037c*/ 	.word	0x00000080
        /*0380*/ 	.short	0x010a
        /*0382*/ 	.byte	0xff
	.zero		1


	//   ....[39]....
        /*0384*/ 	.word	0x00002970
        /*0388*/ 	.word	0x00000000
        /*038c*/ 	.word	0x00000000
        /*0390*/ 	.short	0x0101
        /*0392*/ 	.byte	0xff
	.zero		1


	//   ....[40]....
        /*0394*/ 	.word	0x00002f30
        /*0398*/ 	.word	0x000000ff
        /*039c*/ 	.word	0x00000000
        /*03a0*/ 	.short	0x010a
        /*03a2*/ 	.byte	0x04
	.zero		1


	//   ....[41]....
        /*03a4*/ 	.word	0x00002fc0
        /*03a8*/ 	.word	0x000000ff
        /*03ac*/ 	.word	0x00000000
        /*03b0*/ 	.short	0x010a
        /*03b2*/ 	.byte	0x05
	.zero		1


	//   ....[42]....
        /*03b4*/ 	.word	0x00003060
        /*03b8*/ 	.word	0x00000000
        /*03bc*/ 	.word	0x00000000
        /*03c0*/ 	.short	0x010a
        /*03c2*/ 	.byte	0xff
	.zero		1


	//   ....[43]....
        /*03c4*/ 	.word	0x000031b0
        /*03c8*/ 	.word	0x00000000
        /*03cc*/ 	.word	0x000000c0
        /*03d0*/ 	.short	0x010a
        /*03d2*/ 	.byte	0xff
	.zero		1


	//   ....[44]....
        /*03d4*/ 	.word	0x00003220
        /*03d8*/ 	.word	0x00000008
        /*03dc*/ 	.word	0x00000000
        /*03e0*/ 	.short	0x0101
        /*03e2*/ 	.byte	0xff
	.zero		1


	//   ....[45]....
        /*03e4*/ 	.word	0x00003240
        /*03e8*/ 	.word	0x000000ff
        /*03ec*/ 	.word	0x00000090
        /*03f0*/ 	.short	0x010a
        /*03f2*/ 	.byte	0x04
	.zero		1


	//   ....[46]....
        /*03f4*/ 	.word	0x00003360
        /*03f8*/ 	.word	0x00000000
        /*03fc*/ 	.word	0x00000080
        /*0400*/ 	.short	0x010a
        /*0402*/ 	.byte	0xff
	.zero		1


	//   ....[47]....
        /*0404*/ 	.word	0x00003460
        /*0408*/ 	.word	0x00000000
        /*040c*/ 	.word	0x00000000
        /*0410*/ 	.short	0x0101
        /*0412*/ 	.byte	0xff
	.zero		1


	//   ....[48]....
        /*0414*/ 	.word	0x000034f0
        /*0418*/ 	.word	0x000000ff
        /*041c*/ 	.word	0x00000090
        /*0420*/ 	.short	0x0106
        /*0422*/ 	.byte	0x04
	.zero		1


	//   ....[49]....
        /*0424*/ 	.word	0x00003510
        /*0428*/ 	.word	0x000000ff
        /*042c*/ 	.word	0x00000090
        /*0430*/ 	.short	0x010a
        /*0432*/ 	.byte	0x04
	.zero		1


	//   ....[50]....
        /*0434*/ 	.word	0x000035a0
        /*0438*/ 	.word	0x000000ff
        /*043c*/ 	.word	0x00000090
        /*0440*/ 	.short	0x0106
        /*0442*/ 	.byte	0x07
	.zero		1


	//   ....[51]....
        /*0444*/ 	.word	0x000035e0
        /*0448*/ 	.word	0x00000000
        /*044c*/ 	.word	0x00000090
        /*0450*/ 	.short	0x010a
        /*0452*/ 	.byte	0xff
	.zero		1


	//   ....[52]....
        /*0454*/ 	.word	0x00003850
        /*0458*/ 	.word	0x000000ff
        /*045c*/ 	.word	0x00000008
        /*0460*/ 	.short	0x010a
        /*0462*/ 	.byte	0x05
	.zero		1


	//   ....[53]....
        /*0464*/ 	.word	0x00003870
        /*0468*/ 	.word	0x000000ff
        /*046c*/ 	.word	0x00000008
        /*0470*/ 	.short	0x010a
        /*0472*/ 	.byte	0x05
	.zero		1


	//   ....[54]....
        /*0474*/ 	.word	0x00003a10
        /*0478*/ 	.word	0x000000ff
        /*047c*/ 	.word	0x00000008
        /*0480*/ 	.short	0x010a
        /*0482*/ 	.byte	0x05
	.zero		1


	//   ....[55]....
        /*0484*/ 	.word	0x00003a30
        /*0488*/ 	.word	0x000000ff
        /*048c*/ 	.word	0x00000008
        /*0490*/ 	.short	0x010a
        /*0492*/ 	.byte	0x05
	.zero		1


	//   ....[56]....
        /*0494*/ 	.word	0x00003b00
        /*0498*/ 	.word	0x000000ff
        /*049c*/ 	.word	0x00000000
        /*04a0*/ 	.short	0x0101
        /*04a2*/ 	.byte	0x04
	.zero		1


	//   ....[57]....
        /*04a4*/ 	.word	0x00004440
        /*04a8*/ 	.word	0x00000000
        /*04ac*/ 	.word	0x00000080
        /*04b0*/ 	.short	0x010a
        /*04b2*/ 	.byte	0xff
	.zero		1


	//   ....[58]....
        /*04b4*/ 	.word	0x00004500
        /*04b8*/ 	.word	0x00000000
        /*04bc*/ 	.word	0x00000000
        /*04c0*/ 	.short	0x0101
        /*04c2*/ 	.byte	0xff
	.zero		1


	//   ....[59]....
        /*04c4*/ 	.word	0x000045e0
        /*04c8*/ 	.word	0x000000ff
        /*04cc*/ 	.word	0x00000000
        /*04d0*/ 	.short	0x010a
        /*04d2*/ 	.byte	0x04
	.zero		1


	//   ....[60]....
        /*04d4*/ 	.word	0x000045f0
        /*04d8*/ 	.word	0x000000ff
        /*04dc*/ 	.word	0x000000b0
        /*04e0*/ 	.short	0x010a
        /*04e2*/ 	.byte	0x06
	.zero		1


	//   ....[61]....
        /*04e4*/ 	.word	0x000046b0
        /*04e8*/ 	.word	0x000000ff
        /*04ec*/ 	.word	0x00000000
        /*04f0*/ 	.short	0x010a
        /*04f2*/ 	.byte	0x07
	.zero		1


	//   ....[62]....
        /*04f4*/ 	.word	0x00004820
        /*04f8*/ 	.word	0x000000ff
        /*04fc*/ 	.word	0x00000000
        /*0500*/ 	.short	0x010a
        /*0502*/ 	.byte	0x04
	.zero		1


	//   ....[63]....
        /*0504*/ 	.word	0x00004e00
        /*0508*/ 	.word	0x000000ff
        /*050c*/ 	.word	0x00000000
        /*0510*/ 	.short	0x010a
        /*0512*/ 	.byte	0x04
	.zero		1


	//   ....[64]....
        /*0514*/ 	.word	0x00004eb0
        /*0518*/ 	.word	0x00000000
        /*051c*/ 	.word	0x00000000
        /*0520*/ 	.short	0x010a
        /*0522*/ 	.byte	0xff
	.zero		1


	//   ....[65]....
        /*0524*/ 	.word	0x00004ef0
        /*0528*/ 	.word	0x00000000
        /*052c*/ 	.word	0x00000000
        /*0530*/ 	.short	0x010a
        /*0532*/ 	.byte	0xff
	.zero		1


	//   ....[66]....
        /*0534*/ 	.word	0x00004f70
        /*0538*/ 	.word	0x000000ff
        /*053c*/ 	.word	0x00000000
        /*0540*/ 	.short	0x0101
        /*0542*/ 	.byte	0x04
	.zero		1


	//   ....[67]....
        /*0544*/ 	.word	0x00004fb0
        /*0548*/ 	.word	0x000000ff
        /*054c*/ 	.word	0x000000e0
        /*0550*/ 	.short	0x010a
        /*0552*/ 	.byte	0x31
	.zero		1


	//   ....[68]....
        /*0554*/ 	.word	0x00005010
        /*0558*/ 	.word	0x000000ff
        /*055c*/ 	.word	0x00000000
        /*0560*/ 	.short	0x0101
        /*0562*/ 	.byte	0x04
	.zero		1


	//   ....[69]....
        /*0564*/ 	.word	0x00005500
        /*0568*/ 	.word	0x00000008
        /*056c*/ 	.word	0x00000080
        /*0570*/ 	.short	0x010a
        /*0572*/ 	.byte	0xff
	.zero		1


	//   ....[70]....
        /*0574*/ 	.word	0x00005670
        /*0578*/ 	.word	0x00000000
        /*057c*/ 	.word	0x00000000
        /*0580*/ 	.short	0x0101
        /*0582*/ 	.byte	0xff
	.zero		1


	//   ....[71]....
        /*0584*/ 	.word	0x00005b50
        /*0588*/ 	.word	0x000000ff
        /*058c*/ 	.word	0x00000078
        /*0590*/ 	.short	0x010a
        /*0592*/ 	.byte	0x15
	.zero		1


	//   ....[72]....
        /*0594*/ 	.word	0x00005ce0
        /*0598*/ 	.word	0x000000ff
        /*059c*/ 	.word	0x00000050
        /*05a0*/ 	.short	0x010a
        /*05a2*/ 	.byte	0x15
	.zero		1


	//   ....[73]....
        /*05a4*/ 	.word	0x00005e50
        /*05a8*/ 	.word	0x000000ff
        /*05ac*/ 	.word	0x00000030
        /*05b0*/ 	.short	0x010b
        /*05b2*/ 	.byte	0x15
	.zero		1


	//   ....[74]....
        /*05b4*/ 	.word	0x00005e70
        /*05b8*/ 	.word	0x000000ff
        /*05bc*/ 	.word	0x00000000
        /*05c0*/ 	.short	0x0101
        /*05c2*/ 	.byte	0x04
	.zero		1


	//   ....[75]....
        /*05c4*/ 	.word	0x00005e80
        /*05c8*/ 	.word	0x000000ff
        /*05cc*/ 	.word	0x00000058
        /*05d0*/ 	.short	0x010a
        /*05d2*/ 	.byte	0x15
	.zero		1


	//   ....[76]....
        /*05d4*/ 	.word	0x00005fe0
        /*05d8*/ 	.word	0x000000ff
        /*05dc*/ 	.word	0x00000038
        /*05e0*/ 	.short	0x010b
        /*05e2*/ 	.byte	0x15
	.zero		1


	//   ....[77]....
        /*05e4*/ 	.word	0x00006000
        /*05e8*/ 	.word	0x000000ff
        /*05ec*/ 	.word	0x00000000
        /*05f0*/ 	.short	0x0101
        /*05f2*/ 	.byte	0x04
	.zero		1


	//   ....[78]....
        /*05f4*/ 	.word	0x00006010
        /*05f8*/ 	.word	0x000000ff
        /*05fc*/ 	.word	0x00000060
        /*0600*/ 	.short	0x010a
        /*0602*/ 	.byte	0x15
	.zero		1


	//   ....[79]....
        /*0604*/ 	.word	0x00006180
        /*0608*/ 	.word	0x000000ff
        /*060c*/ 	.word	0x00000040
        /*0610*/ 	.short	0x010b
        /*0612*/ 	.byte	0x15
	.zero		1


	//   ....[80]....
        /*0614*/ 	.word	0x000061a0
        /*0618*/ 	.word	0x000000ff
        /*061c*/ 	.word	0x00000000
        /*0620*/ 	.short	0x0101
        /*0622*/ 	.byte	0x04
	.zero		1


	//   ....[81]....
        /*0624*/ 	.word	0x000061b0
        /*0628*/ 	.word	0x000000ff
        /*062c*/ 	.word	0x00000068
        /*0630*/ 	.short	0x010a
        /*0632*/ 	.byte	0x15
	.zero		1


	//   ....[82]....
        /*0634*/ 	.word	0x000063a0
        /*0638*/ 	.word	0x000000ff
        /*063c*/ 	.word	0x00000048
        /*0640*/ 	.short	0x010b
        /*0642*/ 	.byte	0x15
	.zero		1


	//   ....[83]....
        /*0644*/ 	.word	0x000063b0
        /*0648*/ 	.word	0x000000ff
        /*064c*/ 	.word	0x00000000
        /*0650*/ 	.short	0x0101
        /*0652*/ 	.byte	0x2c
	.zero		1


	//   ....[84]....
        /*0654*/ 	.word	0x000063f0
        /*0658*/ 	.word	0x000000ff
        /*065c*/ 	.word	0x00000050
        /*0660*/ 	.short	0x010a
        /*0662*/ 	.byte	0x15
	.zero		1


	//   ....[85]....
        /*0664*/ 	.word	0x00006410
        /*0668*/ 	.word	0x000000ff
        /*066c*/ 	.word	0x00000058
        /*0670*/ 	.short	0x010a
        /*0672*/ 	.byte	0x15
	.zero		1


	//   ....[86]....
        /*0674*/ 	.word	0x00006430
        /*0678*/ 	.word	0x000000ff
        /*067c*/ 	.word	0x00000060
        /*0680*/ 	.short	0x010a
        /*0682*/ 	.byte	0x15
	.zero		1


	//   ....[87]....
        /*0684*/ 	.word	0x00006470
        /*0688*/ 	.word	0x00000000
        /*068c*/ 	.word	0x00000068
        /*0690*/ 	.short	0x010a
        /*0692*/ 	.byte	0xff
	.zero		1


	//   ....[88]....
        /*0694*/ 	.word	0x00006770
        /*0698*/ 	.word	0x00000003
        /*069c*/ 	.word	0x00000080
        /*06a0*/ 	.short	0x010a
        /*06a2*/ 	.byte	0xff
	.zero		1


	//   ....[89]....
        /*06a4*/ 	.word	0x000068f0
        /*06a8*/ 	.word	0x00000000
        /*06ac*/ 	.word	0x00000000
        /*06b0*/ 	.short	0x0101
        /*06b2*/ 	.byte	0xff
	.zero		1


	//   ....[90]....
        /*06b4*/ 	.word	0x00007430
        /*06b8*/ 	.word	0x000000ff
        /*06bc*/ 	.word	0x00000030
        /*06c0*/ 	.short	0x010a
        /*06c2*/ 	.byte	0x2b
	.zero		1


	//   ....[91]....
        /*06c4*/ 	.word	0x00007470
        /*06c8*/ 	.word	0x00000063
        /*06cc*/ 	.word	0x000000a0
        /*06d0*/ 	.short	0x010a
        /*06d2*/ 	.byte	0xff
	.zero		1


	//   ....[92]....
        /*06d4*/ 	.word	0x00007560
        /*06d8*/ 	.word	0x000000ff
        /*06dc*/ 	.word	0x00000030
        /*06e0*/ 	.short	0x010a
        /*06e2*/ 	.byte	0x2b
	.zero		1


	//   ....[93]....
        /*06e4*/ 	.word	0x00007650
        /*06e8*/ 	.word	0x00000063
        /*06ec*/ 	.word	0x000000a0
        /*06f0*/ 	.short	0x010a
        /*06f2*/ 	.byte	0xff
	.zero		1


	//   ....[94]....
        /*06f4*/ 	.word	0x00008120
        /*06f8*/ 	.word	0x00000000
        /*06fc*/ 	.word	0x00000000
        /*0700*/ 	.short	0x0101
        /*0702*/ 	.byte	0xff
	.zero		1


	//   ....[95]....
        /*0704*/ 	.word	0x00008140
        /*0708*/ 	.word	0x00000003
        /*070c*/ 	.word	0x00000030
        /*0710*/ 	.short	0x010a
        /*0712*/ 	.byte	0xff
	.zero		1


	//   ....[96]....
        /*0714*/ 	.word	0x00008220
        /*0718*/ 	.word	0x00000003
        /*071c*/ 	.word	0x00000030
        /*0720*/ 	.short	0x010a
        /*0722*/ 	.byte	0xff
	.zero		1


	//   ....[97]....
        /*0724*/ 	.word	0x00008da0
        /*0728*/ 	.word	0x0000003d
        /*072c*/ 	.word	0x00000000
        /*0730*/ 	.short	0x0101
        /*0732*/ 	.byte	0xff
	.zero		1


	//   ....[98]....
        /*0734*/ 	.word	0x00008dc0
        /*0738*/ 	.word	0x0000003e
        /*073c*/ 	.word	0x00000030
        /*0740*/ 	.short	0x010a
        /*0742*/ 	.byte	0xff
	.zero		1


	//   ....[99]....
        /*0744*/ 	.word	0x00008e90
        /*0748*/ 	.word	0x0000003e
        /*074c*/ 	.word	0x00000030
        /*0750*/ 	.short	0x010a
        /*0752*/ 	.byte	0xff
	.zero		1


	//   ....[100]....
        /*0754*/ 	.word	0x00009a10
        /*0758*/ 	.word	0x0000003d
        /*075c*/ 	.word	0x00000000
        /*0760*/ 	.short	0x0101
        /*0762*/ 	.byte	0xff
	.zero		1


	//   ....[101]....
        /*0764*/ 	.word	0x00009a30
        /*0768*/ 	.word	0x0000003e
        /*076c*/ 	.word	0x00000030
        /*0770*/ 	.short	0x010a
        /*0772*/ 	.byte	0xff
	.zero		1


	//   ....[102]....
        /*0774*/ 	.word	0x00009b00
        /*0778*/ 	.word	0x0000003e
        /*077c*/ 	.word	0x00000030
        /*0780*/ 	.short	0x010a
        /*0782*/ 	.byte	0xff
	.zero		1


	//   ....[103]....
        /*0784*/ 	.word	0x00009ef0
        /*0788*/ 	.word	0x00000063
        /*078c*/ 	.word	0x00000000
        /*0790*/ 	.short	0x0101
        /*0792*/ 	.byte	0xff
	.zero		1


	//   ....[104]....
        /*0794*/ 	.word	0x0000a6d0
        /*0798*/ 	.word	0x00000002
        /*079c*/ 	.word	0x00000000
        /*07a0*/ 	.short	0x0101
        /*07a2*/ 	.byte	0xff
	.zero		1


	//   ....[105]....
        /*07a4*/ 	.word	0x0000a980
        /*07a8*/ 	.word	0x000000ff
        /*07ac*/ 	.word	0x00000000
        /*07b0*/ 	.short	0x0101
        /*07b2*/ 	.byte	0x04
	.zero		1


	//   ....[106]....
        /*07b4*/ 	.word	0x0000a9a0
        /*07b8*/ 	.word	0x00000003
        /*07bc*/ 	.word	0x000000d0
        /*07c0*/ 	.short	0x010a
        /*07c2*/ 	.byte	0xff
	.zero		1


	//   ....[107]....
        /*07c4*/ 	.word	0x0000aa00
        /*07c8*/ 	.word	0x00000000
        /*07cc*/ 	.word	0x00000018
        /*07d0*/ 	.short	0x010a
        /*07d2*/ 	.byte	0xff
	.zero		1


	//   ....[108]....
        /*07d4*/ 	.word	0x0000aa60
        /*07d8*/ 	.word	0x00000000
        /*07dc*/ 	.word	0x00000018
        /*07e0*/ 	.short	0x010a
        /*07e2*/ 	.byte	0xff
	.zero		1


	//   ....[109]....
        /*07e4*/ 	.word	0x0000aab0
        /*07e8*/ 	.word	0x00000003
        /*07ec*/ 	.word	0x00000080
        /*07f0*/ 	.short	0x010a
        /*07f2*/ 	.byte	0xff
	.zero		1


	//   ....[110]....
        /*07f4*/ 	.word	0x0000ab10
        /*07f8*/ 	.word	0x00000000
        /*07fc*/ 	.word	0x00000000
        /*0800*/ 	.short	0x010a
        /*0802*/ 	.byte	0xff
	.zero		1


	//   ....[111]....
        /*0804*/ 	.word	0x0000ab70
        /*0808*/ 	.word	0x00000000
        /*080c*/ 	.word	0x00000000
        /*0810*/ 	.short	0x010a
        /*0812*/ 	.byte	0xff
	.zero		1


	//   ....[112]....
        /*0814*/ 	.word	0x0000abc0
        /*0818*/ 	.word	0x00000000
        /*081c*/ 	.word	0x000000c0
        /*0820*/ 	.short	0x010a
        /*0822*/ 	.byte	0xff
	.zero		1


	//   ....[113]....
        /*0824*/ 	.word	0x0000ac20
        /*0828*/ 	.word	0x00000000
        /*082c*/ 	.word	0x00000090
        /*0830*/ 	.short	0x010a
        /*0832*/ 	.byte	0xff
	.zero		1


	//   ....[114]....
        /*0834*/ 	.word	0x0000ac70
        /*0838*/ 	.word	0x00000000
        /*083c*/ 	.word	0x00000080
        /*0840*/ 	.short	0x010a
        /*0842*/ 	.byte	0xff
	.zero		1


	//   ....[115]....
        /*0844*/ 	.word	0x0000acd0
        /*0848*/ 	.word	0x00000000
        /*084c*/ 	.word	0x00000090
        /*0850*/ 	.short	0x010a
        /*0852*/ 	.byte	0xff
	.zero		1


	//   ....[116]....
        /*0854*/ 	.word	0x0000ad30
        /*0858*/ 	.word	0x00000007
        /*085c*/ 	.word	0x00000008
        /*0860*/ 	.short	0x010a
        /*0862*/ 	.byte	0xff
	.zero		1


	//   ....[117]....
        /*0864*/ 	.word	0x0000ae20
        /*0868*/ 	.word	0x00000005
        /*086c*/ 	.word	0x00000008
        /*0870*/ 	.short	0x010a
        /*0872*/ 	.byte	0xff
	.zero		1


	//   ....[118]....
        /*0874*/ 	.word	0x0000ae70
        /*0878*/ 	.word	0x00000000
        /*087c*/ 	.word	0x00000080
        /*0880*/ 	.short	0x010a
        /*0882*/ 	.byte	0xff
	.zero		1


	//   ....[119]....
        /*0884*/ 	.word	0x0000aee0
        /*0888*/ 	.word	0x00000000
        /*088c*/ 	.word	0x000000b0
        /*0890*/ 	.short	0x010a
        /*0892*/ 	.byte	0xff
	.zero		1


	//   ....[120]....
        /*0894*/ 	.word	0x0000af40
        /*0898*/ 	.word	0x00000000
        /*089c*/ 	.word	0x00000000
        /*08a0*/ 	.short	0x010a
        /*08a2*/ 	.byte	0xff
	.zero		1


	//   ....[121]....
        /*08a4*/ 	.word	0x0000afa0
        /*08a8*/ 	.word	0x00000000
        /*08ac*/ 	.word	0x00000000
        /*08b0*/ 	.short	0x010a
        /*08b2*/ 	.byte	0xff
	.zero		1


	//   ....[122]....
        /*08b4*/ 	.word	0x0000b000
        /*08b8*/ 	.word	0x00000000
        /*08bc*/ 	.word	0x000000e0
        /*08c0*/ 	.short	0x010a
        /*08c2*/ 	.byte	0xff
	.zero		1


	//   ....[123]....
        /*08c4*/ 	.word	0x0000b050
        /*08c8*/ 	.word	0x00000008
        /*08cc*/ 	.word	0x00000080
        /*08d0*/ 	.short	0x010a
        /*08d2*/ 	.byte	0xff
	.zero		1


	//   ....[124]....
        /*08d4*/ 	.word	0x0000b0b0
        /*08d8*/ 	.word	0x00000000
        /*08dc*/ 	.word	0x00000078
        /*08e0*/ 	.short	0x010a
        /*08e2*/ 	.byte	0xff
	.zero		1


	//   ....[125]....
        /*08e4*/ 	.word	0x0000b110
        /*08e8*/ 	.word	0x00000005
        /*08ec*/ 	.word	0x00000050
        /*08f0*/ 	.short	0x010a
        /*08f2*/ 	.byte	0xff
	.zero		1


	//   ....[126]....
        /*08f4*/ 	.word	0x0000b170
        /*08f8*/ 	.word	0x00000005
        /*08fc*/ 	.word	0x00000058
        /*0900*/ 	.short	0x010a
        /*0902*/ 	.byte	0xff
	.zero		1


	//   ....[127]....
        /*0904*/ 	.word	0x0000b1d0
        /*0908*/ 	.word	0x00000005
        /*090c*/ 	.word	0x00000060
        /*0910*/ 	.short	0x010a
        /*0912*/ 	.byte	0xff
	.zero		1


	//   ....[128]....
        /*0914*/ 	.word	0x0000b230
        /*0918*/ 	.word	0x00000005
        /*091c*/ 	.word	0x00000068
        /*0920*/ 	.short	0x010a
        /*0922*/ 	.byte	0xff
	.zero		1


	//   ....[129]....
        /*0924*/ 	.word	0x0000b290
        /*0928*/ 	.word	0x00000000
        /*092c*/ 	.word	0x00000050
        /*0930*/ 	.short	0x010a
        /*0932*/ 	.byte	0xff
	.zero		1


	//   ....[130]....
        /*0934*/ 	.word	0x0000b2f0
        /*0938*/ 	.word	0x00000000
        /*093c*/ 	.word	0x00000058
        /*0940*/ 	.short	0x010a
        /*0942*/ 	.byte	0xff
	.zero		1


	//   ....[131]....
        /*0944*/ 	.word	0x0000b350
        /*0948*/ 	.word	0x00000000
        /*094c*/ 	.word	0x00000060
        /*0950*/ 	.short	0x010a
        /*0952*/ 	.byte	0xff
	.zero		1


	//   ....[132]....
        /*0954*/ 	.word	0x0000b3a0
        /*0958*/ 	.word	0x00000003
        /*095c*/ 	.word	0x00000080
        /*0960*/ 	.short	0x010a
        /*0962*/ 	.byte	0xff
	.zero		1


	//   ....[133]....
        /*0964*/ 	.word	0x0000b400
        /*0968*/ 	.word	0x00000002
        /*096c*/ 	.word	0x00000030
        /*0970*/ 	.short	0x010a
        /*0972*/ 	.byte	0xff
	.zero		1


	//   ....[134]....
        /*0974*/ 	.word	0x0000b450
        /*0978*/ 	.word	0x00000063
        /*097c*/ 	.word	0x000000a0
        /*0980*/ 	.short	0x010a
        /*0982*/ 	.byte	0xff
	.zero		1


	//   ....[135]....
        /*0984*/ 	.word	0x0000b4a0
        /*0988*/ 	.word	0x00000003
        /*098c*/ 	.word	0x00000030
        /*0990*/ 	.short	0x010a
        /*0992*/ 	.byte	0xff
	.zero		1


	//   ....[136]....
        /*0994*/ 	.word	0x0000b4f0
        /*0998*/ 	.word	0x0000003e
        /*099c*/ 	.word	0x00000030
        /*09a0*/ 	.short	0x010a
        /*09a2*/ 	.byte	0xff
	.zero		1


	//   ....[137]....
        /*09a4*/ 	.word	0x0000b540
        /*09a8*/ 	.word	0x0000003e
        /*09ac*/ 	.word	0x00000030
        /*09b0*/ 	.short	0x010a
        /*09b2*/ 	.byte	0xff
	.zero		1


	//----- nvinfo : EIATTR_NUM_MBARRIERS
	.align		4
.L_47:
        /*09b4*/ 	.byte	0x03, 0x38
        /*09b6*/ 	.short	0x001d


	//----- nvinfo : EIATTR_EXIT_INSTR_OFFSETS
	.align		4
        /*09b8*/ 	.byte	0x04, 0x1c
        /*09ba*/ 	.short	(.L_49 - .L_48)


	//   ....[0]....
.L_48:
        /*09bc*/ 	.word	0x00003090


	//   ....[1]....
        /*09c0*/ 	.word	0x000035b0


	//   ....[2]....
        /*09c4*/ 	.word	0x00003610


	//   ....[3]....
        /*09c8*/ 	.word	0x00005240


	//   ....[4]....
        /*09cc*/ 	.word	0x000064a0


	//   ....[5]....
        /*09d0*/ 	.word	0x000064e0


	//   ....[6]....
        /*09d4*/ 	.word	0x0000a860


	//   ....[7]....
        /*09d8*/ 	.word	0x0000a8e0


	//   ....[8]....
        /*09dc*/ 	.word	0x0000a910


	//   ....[9]....
        /*09e0*/ 	.word	0x0000a990


	//----- nvinfo : EIATTR_MAX_THREADS
	.align		4
.L_49:
        /*09e4*/ 	.byte	0x04, 0x05
        /*09e6*/ 	.short	(.L_51 - .L_50)
.L_50:
        /*09e8*/ 	.word	0x00000100
        /*09ec*/ 	.word	0x00000001
        /*09f0*/ 	.word	0x00000001


	//----- nvinfo : EIATTR_CRS_STACK_SIZE
	.align		4
.L_51:
        /*09f4*/ 	.byte	0x04, 0x1e
        /*09f6*/ 	.short	(.L_53 - .L_52)
.L_52:
        /*09f8*/ 	.word	0x00000000


	//----- nvinfo : EIATTR_CBANK_PARAM_SIZE
	.align		4
.L_53:
        /*09fc*/ 	.byte	0x03, 0x19
        /*09fe*/ 	.short	0x0c00


	//----- nvinfo : EIATTR_PARAM_CBANK
	.align		4
        /*0a00*/ 	.byte	0x04, 0x0a
        /*0a02*/ 	.short	(.L_55 - .L_54)
	.align		4
.L_54:
        /*0a04*/ 	.word	index@(.nv.constant0._ZN7cutlass13device_kernelINS_4gemm6kernel13GemmUniversalIN4cute5tupleIJiiiiEEENS1_10collective13CollectiveMmaINS1_46MainloopSm100TmaUmmaWarpSpecializedBlockScaledILi3ELi2ELi2ENS5_IJNS4_1CILi4EEENSA_ILi1EEESC_EEEEENS5_IJNSA_ILi256EEENSA_ILi128EEESF_EEENS5_IJNS_12float_e5m2_tENS_13float_ue8m0_tEEEENS5_IJNS5_IJlSC_lEEENS4_6LayoutINS5_IJNS5_IJNS5_IJNSA_ILi32EEESB_EEEiEEESP_NS5_IJSC_iEEEEEENS5_IJNS5_IJNS5_IJNSA_ILi16EEESB_EEEiEEENS5_IJNS5_IJNSA_ILi0EEESC_EEENSA_ILi512EEEEEENS5_IJSV_iEEEEEEEEEEESK_S12_NS4_8TiledMMAINS4_8MMA_AtomIJNS4_27SM100_MMA_MXF8F6F4_2x1SM_SSISI_SI_fSJ_Li256ELi128ELNS4_4UMMA5MajorE0ELS17_0ELNS16_7ScaleInE0ELS18_0EEEEEENSM_INS5_IJSC_SC_SC_EEENS5_IJSV_SV_SV_EEEEENS5_IJNS4_10UnderscoreES1E_S1E_EEEEENS5_IJNS4_18SM100_TMA_2SM_LOADES1H_EEENS5_IJNS4_14ComposedLayoutINS4_7SwizzleILi3ELi4ELi3EEENS4_18smem_ptr_flag_bitsILi8EEENSM_INS5_IJNSA_ILi8EEESG_EEENS5_IJSG_SC_EEEEEEENSM_INS5_IJNS5_IJNS5_IJSO_SC_EEENS5_IJSN_SC_EEEEEESC_NS5_IJSB_NSA_ILi2EEEEEEEEENS5_IJNS5_IJNS5_IJST_SX_EEESW_EEESV_NS5_IJSC_SX_EEEEEEEEEEEvNS4_8identityENS5_IJNS4_28SM100_TMA_2SM_LOAD_MULTICASTES26_EEES24_vS25_EENS_8epilogue10collective18CollectiveEpilogueINS29_23Sm100TmaWarpSpecializedILi4ELi2ELi32ELb1ELb0EEEJNS5_IJSG_SG_SF_EEENS5_IJNSM_ISG_SC_EENSM_ISN_SC_EEEEENS_10bfloat16_tESL_S2I_SL_NS29_6fusion15FusionCallbacksIS2D_NS2J_17LinearCombinationIS2I_fS2I_fLNS_15FloatRoundStyleE2EEES2E_S2H_JEEENS4_5SM1004TMEM4LOAD26SM100_TMEM_LOAD_32dp32b32xENS4_13SM90_TMA_LOADENS1J_INS1K_ILi2ELi4ELi3EEENS1M_ILi16EEENSM_INS5_IJS1O_SN_EEES1U_EEEENS4_39AutoVectorizingCopyWithAssumedAlignmentILi128EEENS4_14SM90_TMA_STOREES2Y_S30_S30_EEEvvEEEEvNT_6ParamsE)
        /*0a08*/ 	.short	0x0380
        /*0a0a*/ 	.short	0x0c00


	//----- nvinfo : EIATTR_SW_WAR
	.align		4
.L_55:
        /*0a0c*/ 	.byte	0x04, 0x36
        /*0a0e*/ 	.short	(.L_57 - .L_56)
.L_56:
        /*0a10*/ 	.word	0x00000008
.L_57:


//--------------------- .nv.callgraph             --------------------------
	.section	.nv.callgraph,"",@"SHT_CUDA_CALLGRAPH"
	.align	4
	.sectionentsize	8
	.align		4
        /*0000*/ 	.word	0x00000000
	.align		4
        /*0004*/ 	.word	0xffffffff
	.align		4
        /*0008*/ 	.word	index@(_ZN7cutlass13device_kernelINS_4gemm6kernel13GemmUniversalIN4cute5tupleIJiiiiEEENS1_10collective13CollectiveMmaINS1_46MainloopSm100TmaUmmaWarpSpecializedBlockScaledILi3ELi2ELi2ENS5_IJNS4_1CILi4EEENSA_ILi1EEESC_EEEEENS5_IJNSA_ILi256EEENSA_ILi128EEESF_EEENS5_IJNS_12float_e5m2_tENS_13float_ue8m0_tEEEENS5_IJNS5_IJlSC_lEEENS4_6LayoutINS5_IJNS5_IJNS5_IJNSA_ILi32EEESB_EEEiEEESP_NS5_IJSC_iEEEEEENS5_IJNS5_IJNS5_IJNSA_ILi16EEESB_EEEiEEENS5_IJNS5_IJNSA_ILi0EEESC_EEENSA_ILi512EEEEEENS5_IJSV_iEEEEEEEEEEESK_S12_NS4_8TiledMMAINS4_8MMA_AtomIJNS4_27SM100_MMA_MXF8F6F4_2x1SM_SSISI_SI_fSJ_Li256ELi128ELNS4_4UMMA5MajorE0ELS17_0ELNS16_7ScaleInE0ELS18_0EEEEEENSM_INS5_IJSC_SC_SC_EEENS5_IJSV_SV_SV_EEEEENS5_IJNS4_10UnderscoreES1E_S1E_EEEEENS5_IJNS4_18SM100_TMA_2SM_LOADES1H_EEENS5_IJNS4_14ComposedLayoutINS4_7SwizzleILi3ELi4ELi3EEENS4_18smem_ptr_flag_bitsILi8EEENSM_INS5_IJNSA_ILi8EEESG_EEENS5_IJSG_SC_EEEEEEENSM_INS5_IJNS5_IJNS5_IJSO_SC_EEENS5_IJSN_SC_EEEEEESC_NS5_IJSB_NSA_ILi2EEEEEEEEENS5_IJNS5_IJNS5_IJST_SX_EEESW_EEESV_NS5_IJSC_SX_EEEEEEEEEEEvNS4_8identityENS5_IJNS4_28SM100_TMA_2SM_LOAD_MULTICASTES26_EEES24_vS25_EENS_8epilogue10collective18CollectiveEpilogueINS29_23Sm100TmaWarpSpecializedILi4ELi2ELi32ELb1ELb0EEEJNS5_IJSG_SG_SF_EEENS5_IJNSM_ISG_SC_EENSM_ISN_SC_EEEEENS_10bfloat16_tESL_S2I_SL_NS29_6fusion15FusionCallbacksIS2D_NS2J_17LinearCombinationIS2I_fS2I_fLNS_15FloatRoundStyleE2EEES2E_S2H_JEEENS4_5SM1004TMEM4LOAD26SM100_TMEM_LOAD_32dp32b32xENS4_13SM90_TMA_LOADENS1J_INS1K_ILi2ELi4ELi3EEENS1M_ILi16EEENSM_INS5_IJS1O_SN_EEES1U_EEEENS4_39AutoVectorizingCopyWithAssumedAlignmentILi128EEENS4_14SM90_TMA_STOREES2Y_S30_S30_EEEvvEEEEvNT_6ParamsE)
	.align		4
        /*000c*/ 	.word	index@(__assertfail)
	.align		4
        /*0010*/ 	.word	0x00000000
	.align		4
        /*0014*/ 	.word	0xfffffffe
	.align		4
        /*0018*/ 	.word	0x00000000
	.align		4
        /*001c*/ 	.word	0xfffffffd
	.align		4
        /*0020*/ 	.word	0x00000000
	.align		4
        /*0024*/ 	.word	0xfffffffc


//--------------------- .nv.constant4             --------------------------
	.section	.nv.constant4,"a",@progbits
	.align	8
	.align		8
.nv.constant4:
        /*0000*/ 	.dword	__assertfail
	.align		8
        /*0008*/ 	.dword	__unnamed_1
	.align		8
        /*0010*/ 	.dword	__unnamed_2
	.align		8
        /*0018*/ 	.dword	_ZN40_INTERNAL_1609c695_4_k_cu_fd8c187e_182844cuda3std3__45__cpo5beginE
	.align		8
        /*0020*/ 	.dword	_ZN40_INTERNAL_1609c695_4_k_cu_fd8c187e_182844cuda3std3__45__cpo3endE
	.align		8
        /*0028*/ 	.dword	_ZN40_INTERNAL_1609c695_4_k_cu_fd8c187e_182844cuda3std3__45__cpo6cbeginE
	.align		8
        /*0030*/ 	.dword	_ZN40_INTERNAL_1609c695_4_k_cu_fd8c187e_182844cuda3std3__45__cpo4cendE
	.align		8
        /*0038*/ 	.dword	_ZN40_INTERNAL_1609c695_4_k_cu_fd8c187e_182844cuda3std3__442_GLOBAL__N__1609c695_4_k_cu_fd8c187e_182846ignoreE
	.align		8
        /*0040*/ 	.dword	_ZN40_INTERNAL_1609c695_4_k_cu_fd8c187e_182844cuda3std3__419piecewise_constructE
	.align		8
        /*0048*/ 	.dword	_ZN40_INTERNAL_1609c695_4_k_cu_fd8c187e_182844cuda3std3__48in_placeE
	.align		8
        /*0050*/ 	.dword	_ZN40_INTERNAL_1609c695_4_k_cu_fd8c187e_182844cuda3std6ranges3__45__cpo4swapE
	.align		8
        /*0058*/ 	.dword	_ZN40_INTERNAL_1609c695_4_k_cu_fd8c187e_182844cuda3std6ranges3__45__cpo9iter_moveE
	.align		8
        /*0060*/ 	.dword	_ZN40_INTERNAL_1609c695_4_k_cu_fd8c187e_182844cute7productE
	.align		8
        /*0068*/ 	.dword	_ZN40_INTERNAL_1609c695_4_k_cu_fd8c187e_182844cute1_E
	.align		8
        /*0070*/ 	.dword	$str$25
	.align		8
        /*0078*/ 	.dword	$str$26
	.align		8
        /*0080*/ 	.dword	$str$27
	.align		8
        /*0088*/ 	.dword	$str$28


//--------------------- .text._ZN7cutlass13device_kernelINS_4gemm6kernel13GemmUniversalIN4cute5tupleIJiiiiEEENS1_10collective13CollectiveMmaINS1_46MainloopSm100TmaUmmaWarpSpecializedBlockScaledILi3ELi2ELi2ENS5_IJNS4_1CILi4EEENSA_ILi1EEESC_EEEEENS5_IJNSA_ILi256EEENSA_ILi128EEESF_EEENS5_IJNS_12float_e5m2_tENS_13float_ue8m0_tEEEENS5_IJNS5_IJlSC_lEEENS4_6LayoutINS5_IJNS5_IJNS5_IJNSA_ILi32EEESB_EEEiEEESP_NS5_IJSC_iEEEEEENS5_IJNS5_IJNS5_IJNSA_ILi16EEESB_EEEiEEENS5_IJNS5_IJNSA_ILi0EEESC_EEENSA_ILi512EEEEEENS5_IJSV_iEEEEEEEEEEESK_S12_NS4_8TiledMMAINS4_8MMA_AtomIJNS4_27SM100_MMA_MXF8F6F4_2x1SM_SSISI_SI_fSJ_Li256ELi128ELNS4_4UMMA5MajorE0ELS17_0ELNS16_7ScaleInE0ELS18_0EEEEEENSM_INS5_IJSC_SC_SC_EEENS5_IJSV_SV_SV_EEEEENS5_IJNS4_10UnderscoreES1E_S1E_EEEEENS5_IJNS4_18SM100_TMA_2SM_LOADES1H_EEENS5_IJNS4_14ComposedLayoutINS4_7SwizzleILi3ELi4ELi3EEENS4_18smem_ptr_flag_bitsILi8EEENSM_INS5_IJNSA_ILi8EEESG_EEENS5_IJSG_SC_EEEEEEENSM_INS5_IJNS5_IJNS5_IJSO_SC_EEENS5_IJSN_SC_EEEEEESC_NS5_IJSB_NSA_ILi2EEEEEEEEENS5_IJNS5_IJNS5_IJST_SX_EEESW_EEESV_NS5_IJSC_SX_EEEEEEEEEEEvNS4_8identityENS5_IJNS4_28SM100_TMA_2SM_LOAD_MULTICASTES26_EEES24_vS25_EENS_8epilogue10collective18CollectiveEpilogueINS29_23Sm100TmaWarpSpecializedILi4ELi2ELi32ELb1ELb0EEEJNS5_IJSG_SG_SF_EEENS5_IJNSM_ISG_SC_EENSM_ISN_SC_EEEEENS_10bfloat16_tESL_S2I_SL_NS29_6fusion15FusionCallbacksIS2D_NS2J_17LinearCombinationIS2I_fS2I_fLNS_15FloatRoundStyleE2EEES2E_S2H_JEEENS4_5SM1004TMEM4LOAD26SM100_TMEM_LOAD_32dp32b32xENS4_13SM90_TMA_LOADENS1J_INS1K_ILi2ELi4ELi3EEENS1M_ILi16EEENSM_INS5_IJS1O_SN_EEES1U_EEEENS4_39AutoVectorizingCopyWithAssumedAlignmentILi128EEENS4_14SM90_TMA_STOREES2Y_S30_S30_EEEvvEEEEvNT_6ParamsE --------------------------
	.section	.text._ZN7cutlass13device_kernelINS_4gemm6kernel13GemmUniversalIN4cute5tupleIJiiiiEEENS1_10collective13CollectiveMmaINS1_46MainloopSm100TmaUmmaWarpSpecializedBlockScaledILi3ELi2ELi2ENS5_IJNS4_1CILi4EEENSA_ILi1EEESC_EEEEENS5_IJNSA_ILi256EEENSA_ILi128EEESF_EEENS5_IJNS_12float_e5m2_tENS_13float_ue8m0_tEEEENS5_IJNS5_IJlSC_lEEENS4_6LayoutINS5_IJNS5_IJNS5_IJNSA_ILi32EEESB_EEEiEEESP_NS5_IJSC_iEEEEEENS5_IJNS5_IJNS5_IJNSA_ILi16EEESB_EEEiEEENS5_IJNS5_IJNSA_ILi0EEESC_EEENSA_ILi512EEEEEENS5_IJSV_iEEEEEEEEEEESK_S12_NS4_8TiledMMAINS4_8MMA_AtomIJNS4_27SM100_MMA_MXF8F6F4_2x1SM_SSISI_SI_fSJ_Li256ELi128ELNS4_4UMMA5MajorE0ELS17_0ELNS16_7ScaleInE0ELS18_0EEEEEENSM_INS5_IJSC_SC_SC_EEENS5_IJSV_SV_SV_EEEEENS5_IJNS4_10UnderscoreES1E_S1E_EEEEENS5_IJNS4_18SM100_TMA_2SM_LOADES1H_EEENS5_IJNS4_14ComposedLayoutINS4_7SwizzleILi3ELi4ELi3EEENS4_18smem_ptr_flag_bitsILi8EEENSM_INS5_IJNSA_ILi8EEESG_EEENS5_IJSG_SC_EEEEEEENSM_INS5_IJNS5_IJNS5_IJSO_SC_EEENS5_IJSN_SC_EEEEEESC_NS5_IJSB_NSA_ILi2EEEEEEEEENS5_IJNS5_IJNS5_IJST_SX_EEESW_EEESV_NS5_IJSC_SX_EEEEEEEEEEEvNS4_8identityENS5_IJNS4_28SM100_TMA_2SM_LOAD_MULTICASTES26_EEES24_vS25_EENS_8epilogue10collective18CollectiveEpilogueINS29_23Sm100TmaWarpSpecializedILi4ELi2ELi32ELb1ELb0EEEJNS5_IJSG_SG_SF_EEENS5_IJNSM_ISG_SC_EENSM_ISN_SC_EEEEENS_10bfloat16_tESL_S2I_SL_NS29_6fusion15FusionCallbacksIS2D_NS2J_17LinearCombinationIS2I_fS2I_fLNS_15FloatRoundStyleE2EEES2E_S2H_JEEENS4_5SM1004TMEM4LOAD26SM100_TMEM_LOAD_32dp32b32xENS4_13SM90_TMA_LOADENS1J_INS1K_ILi2ELi4ELi3EEENS1M_ILi16EEENSM_INS5_IJS1O_SN_EEES1U_EEEENS4_39AutoVectorizingCopyWithAssumedAlignmentILi128EEENS4_14SM90_TMA_STOREES2Y_S30_S30_EEEvvEEEEvNT_6ParamsE,"ax",@progbits
	.align	128
.text._ZN7cutlass13device_kernelINS_4gemm6kernel13GemmUniversalIN4cute5tupleIJiiiiEEENS1_10collective13CollectiveMmaINS1_46MainloopSm100TmaUmmaWarpSpecializedBlockScaledILi3ELi2ELi2ENS5_IJNS4_1CILi4EEENSA_ILi1EEESC_EEEEENS5_IJNSA_ILi256EEENSA_ILi128EEESF_EEENS5_IJNS_12float_e5m2_tENS_13float_ue8m0_tEEEENS5_IJNS5_IJlSC_lEEENS4_6LayoutINS5_IJNS5_IJNS5_IJNSA_ILi32EEESB_EEEiEEESP_NS5_IJSC_iEEEEEENS5_IJNS5_IJNS5_IJNSA_ILi16EEESB_EEEiEEENS5_IJNS5_IJNSA_ILi0EEESC_EEENSA_ILi512EEEEEENS5_IJSV_iEEEEEEEEEEESK_S12_NS4_8TiledMMAINS4_8MMA_AtomIJNS4_27SM100_MMA_MXF8F6F4_2x1SM_SSISI_SI_fSJ_Li256ELi128ELNS4_4UMMA5MajorE0ELS17_0ELNS16_7ScaleInE0ELS18_0EEEEEENSM_INS5_IJSC_SC_SC_EEENS5_IJSV_SV_SV_EEEEENS5_IJNS4_10UnderscoreES1E_S1E_EEEEENS5_IJNS4_18SM100_TMA_2SM_LOADES1H_EEENS5_IJNS4_14ComposedLayoutINS4_7SwizzleILi3ELi4ELi3EEENS4_18smem_ptr_flag_bitsILi8EEENSM_INS5_IJNSA_ILi8EEESG_EEENS5_IJSG_SC_EEEEEEENSM_INS5_IJNS5_IJNS5_IJSO_SC_EEENS5_IJSN_SC_EEEEEESC_NS5_IJSB_NSA_ILi2EEEEEEEEENS5_IJNS5_IJNS5_IJST_SX_EEESW_EEESV_NS5_IJSC_SX_EEEEEEEEEEEvNS4_8identityENS5_IJNS4_28SM100_TMA_2SM_LOAD_MULTICASTES26_EEES24_vS25_EENS_8epilogue10collective18CollectiveEpilogueINS29_23Sm100TmaWarpSpecializedILi4ELi2ELi32ELb1ELb0EEEJNS5_IJSG_SG_SF_EEENS5_IJNSM_ISG_SC_EENSM_ISN_SC_EEEEENS_10bfloat16_tESL_S2I_SL_NS29_6fusion15FusionCallbacksIS2D_NS2J_17LinearCombinationIS2I_fS2I_fLNS_15FloatRoundStyleE2EEES2E_S2H_JEEENS4_5SM1004TMEM4LOAD26SM100_TMEM_LOAD_32dp32b32xENS4_13SM90_TMA_LOADENS1J_INS1K_ILi2ELi4ELi3EEENS1M_ILi16EEENSM_INS5_IJS1O_SN_EEES1U_EEEENS4_39AutoVectorizingCopyWithAssumedAlignmentILi128EEENS4_14SM90_TMA_STOREES2Y_S30_S30_EEEvvEEEEvNT_6ParamsE:
        .type           _ZN7cutlass13device_kernelINS_4gemm6kernel13GemmUniversalIN4cute5tupleIJiiiiEEENS1_10collective13CollectiveMmaINS1_46MainloopSm100TmaUmmaWarpSpecializedBlockScaledILi3ELi2ELi2ENS5_IJNS4_1CILi4EEENSA_ILi1EEESC_EEEEENS5_IJNSA_ILi256EEENSA_ILi128EEESF_EEENS5_IJNS_12float_e5m2_tENS_13float_ue8m0_tEEEENS5_IJNS5_IJlSC_lEEENS4_6LayoutINS5_IJNS5_IJNS5_IJNSA_ILi32EEESB_EEEiEEESP_NS5_IJSC_iEEEEEENS5_IJNS5_IJNS5_IJNSA_ILi16EEESB_EEEiEEENS5_IJNS5_IJNSA_ILi0EEESC_EEENSA_ILi512EEEEEENS5_IJSV_iEEEEEEEEEEESK_S12_NS4_8TiledMMAINS4_8MMA_AtomIJNS4_27SM100_MMA_MXF8F6F4_2x1SM_SSISI_SI_fSJ_Li256ELi128ELNS4_4UMMA5MajorE0ELS17_0ELNS16_7ScaleInE0ELS18_0EEEEEENSM_INS5_IJSC_SC_SC_EEENS5_IJSV_SV_SV_EEEEENS5_IJNS4_10UnderscoreES1E_S1E_EEEEENS5_IJNS4_18SM100_TMA_2SM_LOADES1H_EEENS5_IJNS4_14ComposedLayoutINS4_7SwizzleILi3ELi4ELi3EEENS4_18smem_ptr_flag_bitsILi8EEENSM_INS5_IJNSA_ILi8EEESG_EEENS5_IJSG_SC_EEEEEEENSM_INS5_IJNS5_IJNS5_IJSO_SC_EEENS5_IJSN_SC_EEEEEESC_NS5_IJSB_NSA_ILi2EEEEEEEEENS5_IJNS5_IJNS5_IJST_SX_EEESW_EEESV_NS5_IJSC_SX_EEEEEEEEEEEvNS4_8identityENS5_IJNS4_28SM100_TMA_2SM_LOAD_MULTICASTES26_EEES24_vS25_EENS_8epilogue10collective18CollectiveEpilogueINS29_23Sm100TmaWarpSpecializedILi4ELi2ELi32ELb1ELb0EEEJNS5_IJSG_SG_SF_EEENS5_IJNSM_ISG_SC_EENSM_ISN_SC_EEEEENS_10bfloat16_tESL_S2I_SL_NS29_6fusion15FusionCallbacksIS2D_NS2J_17LinearCombinationIS2I_fS2I_fLNS_15FloatRoundStyleE2EEES2E_S2H_JEEENS4_5SM1004TMEM4LOAD26SM100_TMEM_LOAD_32dp32b32xENS4_13SM90_TMA_LOADENS1J_INS1K_ILi2ELi4ELi3EEENS1M_ILi16EEENSM_INS5_IJS1O_SN_EEES1U_EEEENS4_39AutoVectorizingCopyWithAssumedAlignmentILi128EEENS4_14SM90_TMA_STOREES2Y_S30_S30_EEEvvEEEEvNT_6ParamsE,@function
        .size           _ZN7cutlass13device_kernelINS_4gemm6kernel13GemmUniversalIN4cute5tupleIJiiiiEEENS1_10collective13CollectiveMmaINS1_46MainloopSm100TmaUmmaWarpSpecializedBlockScaledILi3ELi2ELi2ENS5_IJNS4_1CILi4EEENSA_ILi1EEESC_EEEEENS5_IJNSA_ILi256EEENSA_ILi128EEESF_EEENS5_IJNS_12float_e5m2_tENS_13float_ue8m0_tEEEENS5_IJNS5_IJlSC_lEEENS4_6LayoutINS5_IJNS5_IJNS5_IJNSA_ILi32EEESB_EEEiEEESP_NS5_IJSC_iEEEEEENS5_IJNS5_IJNS5_IJNSA_ILi16EEESB_EEEiEEENS5_IJNS5_IJNSA_ILi0EEESC_EEENSA_ILi512EEEEEENS5_IJSV_iEEEEEEEEEEESK_S12_NS4_8TiledMMAINS4_8MMA_AtomIJNS4_27SM100_MMA_MXF8F6F4_2x1SM_SSISI_SI_fSJ_Li256ELi128ELNS4_4UMMA5MajorE0ELS17_0ELNS16_7ScaleInE0ELS18_0EEEEEENSM_INS5_IJSC_SC_SC_EEENS5_IJSV_SV_SV_EEEEENS5_IJNS4_10UnderscoreES1E_S1E_EEEEENS5_IJNS4_18SM100_TMA_2SM_LOADES1H_EEENS5_IJNS4_14ComposedLayoutINS4_7SwizzleILi3ELi4ELi3EEENS4_18smem_ptr_flag_bitsILi8EEENSM_INS5_IJNSA_ILi8EEESG_EEENS5_IJSG_SC_EEEEEEENSM_INS5_IJNS5_IJNS5_IJSO_SC_EEENS5_IJSN_SC_EEEEEESC_NS5_IJSB_NSA_ILi2EEEEEEEEENS5_IJNS5_IJNS5_IJST_SX_EEESW_EEESV_NS5_IJSC_SX_EEEEEEEEEEEvNS4_8identityENS5_IJNS4_28SM100_TMA_2SM_LOAD_MULTICASTES26_EEES24_vS25_EENS_8epilogue10collective18CollectiveEpilogueINS29_23Sm100TmaWarpSpecializedILi4ELi2ELi32ELb1ELb0EEEJNS5_IJSG_SG_SF_EEENS5_IJNSM_ISG_SC_EENSM_ISN_SC_EEEEENS_10bfloat16_tESL_S2I_SL_NS29_6fusion15FusionCallbacksIS2D_NS2J_17LinearCombinationIS2I_fS2I_fLNS_15FloatRoundStyleE2EEES2E_S2H_JEEENS4_5SM1004TMEM4LOAD26SM100_TMEM_LOAD_32dp32b32xENS4_13SM90_TMA_LOADENS1J_INS1K_ILi2ELi4ELi3EEENS1M_ILi16EEENSM_INS5_IJS1O_SN_EEES1U_EEEENS4_39AutoVectorizingCopyWithAssumedAlignmentILi128EEENS4_14SM90_TMA_STOREES2Y_S30_S30_EEEvvEEEEvNT_6ParamsE,(.L_x_192 - _ZN7cutlass13device_kernelINS_4gemm6kernel13GemmUniversalIN4cute5tupleIJiiiiEEENS1_10collective13CollectiveMmaINS1_46MainloopSm100TmaUmmaWarpSpecializedBlockScaledILi3ELi2ELi2ENS5_IJNS4_1CILi4EEENSA_ILi1EEESC_EEEEENS5_IJNSA_ILi256EEENSA_ILi128EEESF_EEENS5_IJNS_12float_e5m2_tENS_13float_ue8m0_tEEEENS5_IJNS5_IJlSC_lEEENS4_6LayoutINS5_IJNS5_IJNS5_IJNSA_ILi32EEESB_EEEiEEESP_NS5_IJSC_iEEEEEENS5_IJNS5_IJNS5_IJNSA_ILi16EEESB_EEEiEEENS5_IJNS5_IJNSA_ILi0EEESC_EEENSA_ILi512EEEEEENS5_IJSV_iEEEEEEEEEEESK_S12_NS4_8TiledMMAINS4_8MMA_AtomIJNS4_27SM100_MMA_MXF8F6F4_2x1SM_SSISI_SI_fSJ_Li256ELi128ELNS4_4UMMA5MajorE0ELS17_0ELNS16_7ScaleInE0ELS18_0EEEEEENSM_INS5_IJSC_SC_SC_EEENS5_IJSV_SV_SV_EEEEENS5_IJNS4_10UnderscoreES1E_S1E_EEEEENS5_IJNS4_18SM100_TMA_2SM_LOADES1H_EEENS5_IJNS4_14ComposedLayoutINS4_7SwizzleILi3ELi4ELi3EEENS4_18smem_ptr_flag_bitsILi8EEENSM_INS5_IJNSA_ILi8EEESG_EEENS5_IJSG_SC_EEEEEEENSM_INS5_IJNS5_IJNS5_IJSO_SC_EEENS5_IJSN_SC_EEEEEESC_NS5_IJSB_NSA_ILi2EEEEEEEEENS5_IJNS5_IJNS5_IJST_SX_EEESW_EEESV_NS5_IJSC_SX_EEEEEEEEEEEvNS4_8identityENS5_IJNS4_28SM100_TMA_2SM_LOAD_MULTICASTES26_EEES24_vS25_EENS_8epilogue10collective18CollectiveEpilogueINS29_23Sm100TmaWarpSpecializedILi4ELi2ELi32ELb1ELb0EEEJNS5_IJSG_SG_SF_EEENS5_IJNSM_ISG_SC_EENSM_ISN_SC_EEEEENS_10bfloat16_tESL_S2I_SL_NS29_6fusion15FusionCallbacksIS2D_NS2J_17LinearCombinationIS2I_fS2I_fLNS_15FloatRoundStyleE2EEES2E_S2H_JEEENS4_5SM1004TMEM4LOAD26SM100_TMEM_LOAD_32dp32b32xENS4_13SM90_TMA_LOADENS1J_INS1K_ILi2ELi4ELi3EEENS1M_ILi16EEENSM_INS5_IJS1O_SN_EEES1U_EEEENS4_39AutoVectorizingCopyWithAssumedAlignmentILi128EEENS4_14SM90_TMA_STOREES2Y_S30_S30_EEEvvEEEEvNT_6ParamsE)
        .other          _ZN7cutlass13device_kernelINS_4gemm6kernel13GemmUniversalIN4cute5tupleIJiiiiEEENS1_10collective13CollectiveMmaINS1_46MainloopSm100TmaUmmaWarpSpecializedBlockScaledILi3ELi2ELi2ENS5_IJNS4_1CILi4EEENSA_ILi1EEESC_EEEEENS5_IJNSA_ILi256EEENSA_ILi128EEESF_EEENS5_IJNS_12float_e5m2_tENS_13float_ue8m0_tEEEENS5_IJNS5_IJlSC_lEEENS4_6LayoutINS5_IJNS5_IJNS5_IJNSA_ILi32EEESB_EEEiEEESP_NS5_IJSC_iEEEEEENS5_IJNS5_IJNS5_IJNSA_ILi16EEESB_EEEiEEENS5_IJNS5_IJNSA_ILi0EEESC_EEENSA_ILi512EEEEEENS5_IJSV_iEEEEEEEEEEESK_S12_NS4_8TiledMMAINS4_8MMA_AtomIJNS4_27SM100_MMA_MXF8F6F4_2x1SM_SSISI_SI_fSJ_Li256ELi128ELNS4_4UMMA5MajorE0ELS17_0ELNS16_7ScaleInE0ELS18_0EEEEEENSM_INS5_IJSC_SC_SC_EEENS5_IJSV_SV_SV_EEEEENS5_IJNS4_10UnderscoreES1E_S1E_EEEEENS5_IJNS4_18SM100_TMA_2SM_LOADES1H_EEENS5_IJNS4_14ComposedLayoutINS4_7SwizzleILi3ELi4ELi3EEENS4_18smem_ptr_flag_bitsILi8EEENSM_INS5_IJNSA_ILi8EEESG_EEENS5_IJSG_SC_EEEEEEENSM_INS5_IJNS5_IJNS5_IJSO_SC_EEENS5_IJSN_SC_EEEEEESC_NS5_IJSB_NSA_ILi2EEEEEEEEENS5_IJNS5_IJNS5_IJST_SX_EEESW_EEESV_NS5_IJSC_SX_EEEEEEEEEEEvNS4_8identityENS5_IJNS4_28SM100_TMA_2SM_LOAD_MULTICASTES26_EEES24_vS25_EENS_8epilogue10collective18CollectiveEpilogueINS29_23Sm100TmaWarpSpecializedILi4ELi2ELi32ELb1ELb0EEEJNS5_IJSG_SG_SF_EEENS5_IJNSM_ISG_SC_EENSM_ISN_SC_EEEEENS_10bfloat16_tESL_S2I_SL_NS29_6fusion15FusionCallbacksIS2D_NS2J_17LinearCombinationIS2I_fS2I_fLNS_15FloatRoundStyleE2EEES2E_S2H_JEEENS4_5SM1004TMEM4LOAD26SM100_TMEM_LOAD_32dp32b32xENS4_13SM90_TMA_LOADENS1J_INS1K_ILi2ELi4ELi3EEENS1M_ILi16EEENSM_INS5_IJS1O_SN_EEES1U_EEEENS4_39AutoVectorizingCopyWithAssumedAlignmentILi128EEENS4_14SM90_TMA_STOREES2Y_S30_S30_EEEvvEEEEvNT_6ParamsE,@"STO_CUDA_ENTRY STV_DEFAULT"
_ZN7cutlass13device_kernelINS_4gemm6kernel13GemmUniversalIN4cute5tupleIJiiiiEEENS1_10collective13CollectiveMmaINS1_46MainloopSm100TmaUmmaWarpSpecializedBlockScaledILi3ELi2ELi2ENS5_IJNS4_1CILi4EEENSA_ILi1EEESC_EEEEENS5_IJNSA_ILi256EEENSA_ILi128EEESF_EEENS5_IJNS_12float_e5m2_tENS_13float_ue8m0_tEEEENS5_IJNS5_IJlSC_lEEENS4_6LayoutINS5_IJNS5_IJNS5_IJNSA_ILi32EEESB_EEEiEEESP_NS5_IJSC_iEEEEEENS5_IJNS5_IJNS5_IJNSA_ILi16EEESB_EEEiEEENS5_IJNS5_IJNSA_ILi0EEESC_EEENSA_ILi512EEEEEENS5_IJSV_iEEEEEEEEEEESK_S12_NS4_8TiledMMAINS4_8MMA_AtomIJNS4_27SM100_MMA_MXF8F6F4_2x1SM_SSISI_SI_fSJ_Li256ELi128ELNS4_4UMMA5MajorE0ELS17_0ELNS16_7ScaleInE0ELS18_0EEEEEENSM_INS5_IJSC_SC_SC_EEENS5_IJSV_SV_SV_EEEEENS5_IJNS4_10UnderscoreES1E_S1E_EEEEENS5_IJNS4_18SM100_TMA_2SM_LOADES1H_EEENS5_IJNS4_14ComposedLayoutINS4_7SwizzleILi3ELi4ELi3EEENS4_18smem_ptr_flag_bitsILi8EEENSM_INS5_IJNSA_ILi8EEESG_EEENS5_IJSG_SC_EEEEEEENSM_INS5_IJNS5_IJNS5_IJSO_SC_EEENS5_IJSN_SC_EEEEEESC_NS5_IJSB_NSA_ILi2EEEEEEEEENS5_IJNS5_IJNS5_IJST_SX_EEESW_EEESV_NS5_IJSC_SX_EEEEEEEEEEEvNS4_8identityENS5_IJNS4_28SM100_TMA_2SM_LOAD_MULTICASTES26_EEES24_vS25_EENS_8epilogue10collective18CollectiveEpilogueINS29_23Sm100TmaWarpSpecializedILi4ELi2ELi32ELb1ELb0EEEJNS5_IJSG_SG_SF_EEENS5_IJNSM_ISG_SC_EENSM_ISN_SC_EEEEENS_10bfloat16_tESL_S2I_SL_NS29_6fusion15FusionCallbacksIS2D_NS2J_17LinearCombinationIS2I_fS2I_fLNS_15FloatRoundStyleE2EEES2E_S2H_JEEENS4_5SM1004TMEM4LOAD26SM100_TMEM_LOAD_32dp32b32xENS4_13SM90_TMA_LOADENS1J_INS1K_ILi2ELi4ELi3EEENS1M_ILi16EEENSM_INS5_IJS1O_SN_EEES1U_EEEENS4_39AutoVectorizingCopyWithAssumedAlignmentILi128EEENS4_14SM90_TMA_STOREES2Y_S30_S30_EEEvvEEEEvNT_6ParamsE:
[----:B------:R-:W1:Y:S01]  /*0000*/  LDC R1, c[0x0][0x37c] ;  /* 0x0000df00ff017b82 */ /* 0x000e620000000800 */
[----:B------:R-:W2:Y:S01]  /*0010*/  S2R R96, SR_TID.X ;  /* 0x0000000000607919 */ /* 0x000ea20000002100 */
[----:B------:R-:W3:Y:S06]  /*0020*/  LDCU.64 UR12, c[0x0][0xc90] ;  /* 0x00019200ff0c77ac */ /* 0x000eec0008000a00 */
[----:B------:R-:W4:Y:S01]  /*0030*/  S2UR UR4, SR_CgaCtaId ;  /* 0x00000000000479c3 */ /* 0x000f220000008800 */
[----:B------:R-:W-:Y:S02]  /*0040*/  PRMT R80, RZ, 0x7610, R80 ;  /* 0x00007610ff507816 */ /* 0x000fe40000000050 */
[----:B------:R-:W-:Y:S01]  /*0050*/  ELECT P1, URZ, PT ;  /* 0x0000000000ff782f */ /* 0x000fe20003820000 */
[----:B---3--:R-:W-:-:S04]  /*0060*/  UISETP.NE.U32.AND UP0, UPT, UR12, URZ, UPT ;  /* 0x000000ff0c00728c */ /* 0x008fc8000bf05070 */
[----:B------:R-:W-:Y:S01]  /*0070*/  UISETP.NE.AND.EX UP0, UPT, UR13, URZ, UPT, UP0 ;  /* 0x000000ff0d00728c */ /* 0x000fe2000bf05300 */
[----:B----4-:R-:W-:Y:S01]  /*0080*/  IMAD.U32 R84, RZ, RZ, UR4 ;  /* 0x00000004ff547e24 */ /* 0x010fe2000f8e00ff */
[----:B------:R-:W-:Y:S02]  /*0090*/  ULOP3.LUT UR5, UR4, 0x1, URZ, 0xc0, !UPT ;  /* 0x0000000104057892 */ /* 0x000fe4000f8ec0ff */
[----:B------:R-:W-:Y:S01]  /*00a0*/  ULOP3.LUT UR4, UR4, 0x1, URZ, 0x3c, !UPT ;  /* 0x0000000104047892 */ /* 0x000fe2000f8e3cff */
[----:B--2---:R-:W-:-:S03]  /*00b0*/  SHF.R.U32.HI R81, RZ, 0x5, R96 ;  /* 0x00000005ff517819 */ /* 0x004fc60000011660 */
[----:B------:R-:W-:Y:S02]  /*00c0*/  IMAD.U32 R4, RZ, RZ, UR5 ;  /* 0x00000005ff047e24 */ /* 0x000fe4000f8e00ff */
[----:B------:R-:W-:Y:S01]  /*00d0*/  IMAD.U32 R3, RZ, RZ, UR4 ;  /* 0x00000004ff037e24 */ /* 0x000fe2000f8e00ff */
[----:B------:R-:W2:Y:S02]  /*00e0*/  SHFL.IDX PT, R0, R81, RZ, 0x1f ;  /* 0x00001fff51007589 */ /* 0x000ea400000e0000 */
[----:B--2---:R-:W-:Y:S01]  /*00f0*/  R2UR UR20, R0 ;  /* 0x00000000001472ca */ /* 0x004fe200000e0000 */
[----:B-1----:R-:W-:-:S14]  /*0100*/  BRA.U UP0, `(.L_x_0) ;  /* 0x0000000100307547 */ /* 0x002fdc000b800000 */
[----:B------:R-:W1:Y:S02]  /*0110*/  LDCU.64 UR4, c[0x0][0xc88] ;  /* 0x00019100ff0477ac */ /* 0x000e640008000a00 */
[----:B-1----:R-:W-:-:S04]  /*0120*/  UISETP.NE.U32.AND UP0, UPT, UR4, URZ, UPT ;  /* 0x000000ff0400728c */ /* 0x002fc8000bf05070 */
[----:B------:R-:W-:-:S09]  /*0130*/  UISETP.NE.AND.EX UP0, UPT, UR5, URZ, UPT, UP0 ;  /* 0x000000ff0500728c */ /* 0x000fd2000bf05300 */
[----:B------:R-:W-:Y:S05]  /*0140*/  BRA.U !UP0, `(.L_x_1) ;  /* 0x0000000108147547 */ /* 0x000fea000b800000 */
[----:B------:R-:W1:Y:S01]  /*0150*/  LDC.64 R6, c[0x0][0xc88] ;  /* 0x00032200ff067b82 */ /* 0x000e620000000a00 */
[----:B------:R-:W1:Y:S02]  /*0160*/  LDCU.64 UR4, c[0x0][0x358] ;  /* 0x00006b00ff0477ac */ /* 0x000e640008000a00 */
[----:B-1----:R1:W5:Y:S01]  /*0170*/  LDG.E R41, desc[UR4][R6.64] ;  /* 0x0000000406297981 */ /* 0x002362000c1e1900 */
[----:B------:R-:W-:Y:S01]  /*0180*/  HFMA2 R80, -RZ, RZ, 0, 5.9604644775390625e-08 ;  /* 0x00000001ff507431 */ /* 0x000fe200000001ff */
[----:B------:R-:W-:Y:S05]  /*0190*/  BRA `(.L_x_0) ;  /* 0x00000000000c7947 */ /* 0x000fea0003800000 */
.L_x_1:
[----:B------:R-:W1:Y:S01]  /*01a0*/  LDCU UR4, c[0x0][0xc80] ;  /* 0x00019000ff0477ac */ /* 0x000e620008000800 */
[----:B------:R-:W-:Y:S01]  /*01b0*/  HFMA2 R80, -RZ, RZ, 0, 5.9604644775390625e-08 ;  /* 0x00000001ff507431 */ /* 0x000fe200000001ff */
[----:B-1----:R-:W-:-:S07]  /*01c0*/  MOV R41, UR4 ;  /* 0x0000000400297c02 */ /* 0x002fce0008000f00 */
.L_x_0:
[----:B------:R-:W2:Y:S02]  /*01d0*/  LDCU.64 UR4, c[0x0][0xcb0] ;  /* 0x00019600ff0477ac */ /* 0x000ea40008000a00 */
[----:B--2---:R-:W-:-:S04]  /*01e0*/  UISETP.NE.U32.AND UP0, UPT, UR4, URZ, UPT ;  /* 0x000000ff0400728c */ /* 0x004fc8000bf05070 */
[----:B------:R-:W-:-:S09]  /*01f0*/  UISETP.NE.AND.EX UP0, UPT, UR5, URZ, UPT, UP0 ;  /* 0x000000ff0500728c */ /* 0x000fd2000bf05300 */
[----:B------:R-:W-:Y:S05]  /*0200*/  BRA.U UP0, `(.L_x_2) ;  /* 0x0000000100287547 */ /* 0x000fea000b800000 */
[----:B------:R-:W2:Y:S02]  /*0210*/  LDCU.64 UR4, c[0x0][0xca8] ;  /* 0x00019500ff0477ac */ /* 0x000ea40008000a00 */
[----:B--2---:R-:W-:-:S04]  /*0220*/  UISETP.NE.U32.AND UP0, UPT, UR4, URZ, UPT ;  /* 0x000000ff0400728c */ /* 0x004fc8000bf05070 */
[----:B------:R-:W-:-:S09]  /*0230*/  UISETP.NE.AND.EX UP0, UPT, UR5, URZ, UPT, UP0 ;  /* 0x000000ff0500728c */ /* 0x000fd2000bf05300 */
[----:B------:R-:W-:Y:S05]  /*0240*/  BRA.U !UP0, `(.L_x_3) ;  /* 0x0000000108107547 */ /* 0x000fea000b800000 */
[----:B------:R-:W2:Y:S01]  /*0250*/  LDC.64 R38, c[0x0][0xca8] ;  /* 0x00032a00ff267b82 */ /* 0x000ea20000000a00 */
[----:B------:R-:W2:Y:S02]  /*0260*/  LDCU.64 UR4, c[0x0][0x358] ;  /* 0x00006b00ff0477ac */ /* 0x000ea40008000a00 */
[----:B--2---:R2:W5:Y:S01]  /*0270*/  LDG.E R38, desc[UR4][R38.64] ;  /* 0x0000000426267981 */ /* 0x004562000c1e1900 */
[----:B------:R-:W-:Y:S05]  /*0280*/  BRA `(.L_x_2) ;  /* 0x0000000000087947 */ /* 0x000fea0003800000 */
.L_x_3:
[----:B------:R-:W2:Y:S02]  /*0290*/  LDCU UR4, c[0x0][0xca0] ;  /* 0x00019400ff0477ac */ /* 0x000ea40008000800 */
[----:B--2---:R-:W-:Y:S02]  /*02a0*/  MOV R38, UR4 ;  /* 0x0000000400267c02 */ /* 0x004fe40008000f00 */
.L_x_2:
[----:B------:R-:W-:Y:S01]  /*02b0*/  IMAD.U32 R0, RZ, RZ, UR20 ;  /* 0x00000014ff007e24 */ /* 0x000fe2000f8e00ff */
[----:B------:R-:W-:Y:S04]  /*02c0*/  BSSY.RECONVERGENT B0, `(.L_x_4) ;  /* 0x0000012000007945 */ /* 0x000fe80003800200 */
[C---:B------:R-:W-:Y:S02]  /*02d0*/  ISETP.NE.OR P2, PT, R0.reuse, 0x1, !P1 ;  /* 0x000000010000780c */ /* 0x040fe40004f45670 */
[----:B------:R-:W-:-:S11]  /*02e0*/  ISETP.NE.OR P0, PT, R0, 0x3, !P1 ;  /* 0x000000030000780c */ /* 0x000fd60004f05670 */
[----:B------:R-:W-:Y:S05]  /*02f0*/  @P2 BRA `(.L_x_5) ;  /* 0x0000000000382947 */ /* 0x000fea0003800000 */
[----:B------:R-:W3:Y:S02]  /*0300*/  LDCU.64 UR4, c[0x0][0x348] ;  /* 0x00006900ff0477ac */ /* 0x000ee40008000a00 */
[----:B---3--:R-:W-:Y:S02]  /*0310*/  UIADD3 UR10, UP3, UPT, UR4, 0x80, URZ ;  /* 0x00000080040a7890 */ /* 0x008fe4000ff7e0ff */
[----:B------:R-:W-:Y:S02]  /*0320*/  UIADD3 UR8, UP2, UPT, UR4, 0x180, URZ ;  /* 0x0000018004087890 */ /* 0x000fe4000ff5e0ff */
[----:B------:R-:W-:Y:S02]  /*0330*/  UIADD3 UR6, UP1, UPT, UR4, 0x280, URZ ;  /* 0x0000028004067890 */ /* 0x000fe4000ff3e0ff */
[----:B------:R-:W-:Y:S02]  /*0340*/  UIADD3 UR4, UP0, UPT, UR4, 0x380, URZ ;  /* 0x0000038004047890 */ /* 0x000fe4000ff1e0ff */
[----:B------:R-:W-:-:S02]  /*0350*/  UIADD3.X UR11, UPT, UPT, URZ, UR5, URZ, UP3, !UPT ;  /* 0x00000005ff0b7290 */ /* 0x000fc40009ffe4ff */
[----:B------:R-:W-:Y:S02]  /*0360*/  UIADD3.X UR9, UPT, UPT, URZ, UR5, URZ, UP2, !UPT ;  /* 0x00000005ff097290 */ /* 0x000fe400097fe4ff */
[----:B------:R-:W-:Y:S02]  /*0370*/  UIADD3.X UR7, UPT, UPT, URZ, UR5, URZ, UP1, !UPT ;  /* 0x00000005ff077290 */ /* 0x000fe40008ffe4ff */
[----:B------:R-:W-:-:S03]  /*0380*/  UIADD3.X UR5, UPT, UPT, URZ, UR5, URZ, UP0, !UPT ;  /* 0x00000005ff057290 */ /* 0x000fc600087fe4ff */
[----:B------:R3:W-:Y:S02]  /*0390*/  UTMACCTL.PF [UR10] ;  /* 0x000000000a0079b9 */ /* 0x0007e40008040000 */
[----:B------:R3:W-:Y:S02]  /*03a0*/  UTMACCTL.PF [UR8] ;  /* 0x00000000080079b9 */ /* 0x0007e40008040000 */
[----:B------:R3:W-:Y:S02]  /*03b0*/  UTMACCTL.PF [UR6] ;  /* 0x00000000060079b9 */ /* 0x0007e40008040000 */
[----:B------:R3:W-:Y:S02]  /*03c0*/  UTMACCTL.PF [UR4] ;  /* 0x00000000040079b9 */ /* 0x0007e40008040000 */
[----:B---3--:R-:W-:Y:S01]  /*03d0*/  NOP ;  /* 0x0000000000007918 */ /* 0x008fe20000000000 */
.L_x_5:
[----:B------:R-:W-:Y:S05]  /*03e0*/  BSYNC.RECONVERGENT B0 ;  /* 0x0000000000007941 */ /* 0x000fea0003800200 */
.L_x_4:
[----:B------:R-:W-:Y:S04]  /*03f0*/  BSSY.RECONVERGENT B0, `(.L_x_6) ;  /* 0x000000a000007945 */ /* 0x000fe80003800200 */
[----:B------:R-:W-:Y:S05]  /*0400*/  @P0 BRA `(.L_x_7) ;  /* 0x0000000000200947 */ /* 0x000fea0003800000 */
[----:B------:R-:W3:Y:S02]  /*0410*/  LDCU.64 UR4, c[0x0][0x348] ;  /* 0x00006900ff0477ac */ /* 0x000ee40008000a00 */
[----:B---3--:R-:W-:Y:S02]  /*0420*/  UIADD3 UR6, UP1, UPT, UR4, 0x980, URZ ;  /* 0x0000098004067890 */ /* 0x008fe4000ff3e0ff */
[----:B------:R-:W-:Y:S02]  /*0430*/  UIADD3 UR4, UP0, UPT, UR4, 0xa80, URZ ;  /* 0x00000a8004047890 */ /* 0x000fe4000ff1e0ff */
[----:B------:R-:W-:Y:S02]  /*0440*/  UIADD3.X UR7, UPT, UPT, URZ, UR5, URZ, UP1, !UPT ;  /* 0x00000005ff077290 */ /* 0x000fe40008ffe4ff */
[----:B------:R-:W-:-:S07]  /*0450*/  UIADD3.X UR5, UPT, UPT, URZ, UR5, URZ, UP0, !UPT ;  /* 0x00000005ff057290 */ /* 0x000fce00087fe4ff */
[----:B------:R3:W-:Y:S02]  /*0460*/  UTMACCTL.PF [UR6] ;  /* 0x00000000060079b9 */ /* 0x0007e40008040000 */
[----:B------:R3:W-:Y:S02]  /*0470*/  UTMACCTL.PF [UR4] ;  /* 0x00000000040079b9 */ /* 0x0007e40008040000 */
[----:B---3--:R-:W-:Y:S01]  /*0480*/  NOP ;  /* 0x0000000000007918 */ /* 0x008fe20000000000 */
.L_x_7:
[----:B------:R-:W-:Y:S05]  /*0490*/  BSYNC.RECONVERGENT B0 ;  /* 0x0000000000007941 */ /* 0x000fea0003800200 */
.L_x_6:
[----:B------:R-:W3:Y:S01]  /*04a0*/  LDCU.64 UR4, c[0x0][0xc88] ;  /* 0x00019100ff0477ac */ /* 0x000ee20008000a00 */
[----:B------:R-:W-:Y:S02]  /*04b0*/  UISETP.EQ.U32.AND UP2, UPT, UR12, URZ, UPT ;  /* 0x000000ff0c00728c */ /* 0x000fe4000bf42070 */
[----:B------:R-:W-:Y:S02]  /*04c0*/  UPLOP3.LUT UP4, UPT, UPT, UPT, UPT, 0x80, 0x8 ;  /* 0x000000000008789c */ /* 0x000fe40003f8f070 */
[----:B---3--:R-:W-:-:S04]  /*04d0*/  UISETP.NE.U32.AND UP0, UPT, UR4, URZ, UPT ;  /* 0x000000ff0400728c */ /* 0x008fc8000bf05070 */
[----:B------:R-:W-:-:S04]  /*04e0*/  UISETP.NE.AND.EX UP1, UPT, UR5, URZ, UPT, UP0 ;  /* 0x000000ff0500728c */ /* 0x000fc8000bf25300 */
[----:B------:R-:W-:-:S04]  /*04f0*/  UISETP.EQ.OR.EX UP3, UPT, UR13, URZ, !UP1, UP2 ;  /* 0x000000ff0d00728c */ /* 0x000fc8000cf62720 */
[----:B------:R-:W-:-:S06]  /*0500*/  UP2UR UR4, UPR, URZ, 0x8 ;  /* 0x00000008ff047883 */ /* 0x000fcc0008000000 */
[----:B------:R-:W-:Y:S01]  /*0510*/  MOV R85, UR4 ;  /* 0x0000000400557c02 */ /* 0x000fe20008000f00 */
[----:B------:R-:W-:Y:S06]  /*0520*/  BRA.U !UP3, `(.L_x_8) ;  /* 0x000000010b207547 */ /* 0x000fec000b800000 */
[----:B------:R-:W-:Y:S01]  /*0530*/  UISETP.NE.U32.AND UP2, UPT, UR12, URZ, UPT ;  /* 0x000000ff0c00728c */ /* 0x000fe2000bf45070 */
[----:B-----5:R-:W-:Y:S01]  /*0540*/  FSETP.NEU.AND P0, PT, R41, RZ, PT ;  /* 0x000000ff2900720b */ /* 0x020fe20003f0d000 */
[----:B------:R-:W-:Y:S02]  /*0550*/  USEL UR4, URZ, 0xffffffff, UP1 ;  /* 0xffffffffff047887 */ /* 0x000fe40008800000 */
[----:B------:R-:W-:-:S10]  /*0560*/  UISETP.NE.AND.EX UP2, UPT, UR13, URZ, UPT, UP2 ;  /* 0x000000ff0d00728c */ /* 0x000fd4000bf45320 */
[----:B------:R-:W-:Y:S01]  /*0570*/  VOTEU.ANY UP0, P0 ;  /* 0x0000000000ff7886 */ /* 0x000fe20000000100 */
[----:B------:R-:W-:-:S04]  /*0580*/  @!UP2 USEL UR4, URZ, 0xffffffff, UP0 ;  /* 0xffffffffff04a887 */ /* 0x000fc80008000000 */
[----:B------:R-:W-:-:S04]  /*0590*/  ULOP3.LUT UR4, UR4, 0x1, URZ, 0xc0, !UPT ;  /* 0x0000000104047892 */ /* 0x000fc8000f8ec0ff */
[----:B------:R-:W-:-:S11]  /*05a0*/  UISETP.NE.U32.AND UP4, UPT, UR4, 0x1, UPT ;  /* 0x000000010400788c */ /* 0x000fd6000bf85070 */
.L_x_8:
[----:B------:R-:W3:Y:S01]  /*05b0*/  SHFL.IDX PT, R0, R81, RZ, 0x1f ;  /* 0x00001fff51007589 */ /* 0x000ee200000e0000 */
[----:B------:R-:W-:Y:S01]  /*05c0*/  R2UR UR4, R4 ;  /* 0x00000000040472ca */ /* 0x000fe200000e0000 */
[----:B------:R-:W-:-:S04]  /*05d0*/  UISETP.NE.AND UP0, UPT, UR20, 0x2, UPT ;  /* 0x000000021400788c */ /* 0x000fc8000bf05270 */
[----:B------:R-:W-:-:S08]  /*05e0*/  USEL UR58, URZ, 0x1, UP0 ;  /* 0x00000001ff3a7887 */ /* 0x000fd00008000000 */
[----:B------:R-:W-:-:S06]  /*05f0*/  UISETP.EQ.AND UP2, UPT, UR4, URZ, !UP0 ;  /* 0x000000ff0400728c */ /* 0x000fcc000c742270 */
[----:B------:R-:W-:Y:S02]  /*0600*/  PLOP3.LUT P4, PT, P1, PT, UP2, 0x80, 0x8 ;  /* 0x000000000008781c */ /* 0x000fe40000f8f028 */
[----:B---3--:R-:W-:-:S13]  /*0610*/  ISETP.NE.AND P0, PT, R0, RZ, PT ;  /* 0x000000ff0000720c */ /* 0x008fda0003f05270 */
[----:B------:R-:W-:Y:S05]  /*0620*/  @P0 BRA `(.L_x_9) ;  /* 0x0000000000500947 */ /* 0x000fea0003800000 */
[----:B------:R-:W-:Y:S01]  /*0630*/  R2UR UR5, R84 ;  /* 0x00000000540572ca */ /* 0x000fe200000e0000 */
[----:B------:R-:W-:Y:S01]  /*0640*/  UMOV UR4, 0x400 ;  /* 0x0000040000047882 */ /* 0x000fe20000000000 */
[----:B------:R-:W-:Y:S01]  /*0650*/  UMOV UR8, 0x1 ;  /* 0x0000000100087882 */ /* 0x000fe20000000000 */
[----:B------:R-:W-:Y:S01]  /*0660*/  UMOV UR6, 0x2 ;  /* 0x0000000200067882 */ /* 0x000fe20000000000 */
[----:B------:R-:W-:-:S04]  /*0670*/  UIADD3 UR8, UPT, UPT, -UR8, 0x100000, URZ ;  /* 0x0010000008087890 */ /* 0x000fc8000fffe1ff */
[----:B------:R-:W-:Y:S02]  /*0680*/  USHF.L.U32 UR9, UR8, 0xb, URZ ;  /* 0x0000000b08097899 */ /* 0x000fe400080006ff */
[----:B------:R-:W-:Y:S02]  /*0690*/  USHF.L.U32 UR8, UR8, 0x1, URZ ;  /* 0x0000000108087899 */ /* 0x000fe400080006ff */
[----:B------:R-:W-:-:S04]  /*06a0*/  UIADD3 UR6, UPT, UPT, -UR6, 0x100000, URZ ;  /* 0x0010000006067890 */ /* 0x000fc8000fffe1ff */
[----:B------:R-:W-:Y:S02]  /*06b0*/  USHF.L.U32 UR7, UR6, 0xb, URZ ;  /* 0x0000000b06077899 */ /* 0x000fe400080006ff */
[----:B------:R-:W-:Y:S01]  /*06c0*/  USHF.L.U32 UR6, UR6, 0x1, URZ ;  /* 0x0000000106067899 */ /* 0x000fe200080006ff */
[----:B------:R-:W-:Y:S01]  /*06d0*/  ELECT P0, URZ, PT ;  /* 0x0000000000ff782f */ /* 0x000fe20003800000 */
[----:B------:R-:W-:Y:S01]  /*06e0*/  ULEA UR4, UR5, UR4, 0x18 ;  /* 0x0000000405047291 */ /* 0x000fe2000f8ec0ff */
[----:B------:R-:W3:Y:S11]  /*06f0*/  FENCE.VIEW.ASYNC.S ;  /* 0x00000000000073c6 */ /* 0x000ef60000000000 */
[----:B---3--:R3:W4:Y:S01]  /*0700*/  SYNCS.EXCH.64 URZ, [UR4], UR8 ;  /* 0x0000000804ff75b2 */ /* 0x0087220008000100 */
[----:B------:R3:W1:Y:S01]  /*0710*/  SYNCS.EXCH.64 URZ, [UR4+0x18], UR6 ;  /* 0x0000180604ff75b2 */ /* 0x0006620008000100 */
[----:B------:R3:W1:Y:S01]  /*0720*/  SYNCS.EXCH.64 URZ, [UR4+0x8], UR8 ;  /* 0x0000080804ff75b2 */ /* 0x0006620008000100 */
[----:B------:R3:W1:Y:S01]  /*0730*/  SYNCS.EXCH.64 URZ, [UR4+0x20], UR6 ;  /* 0x0000200604ff75b2 */ /* 0x0006620008000100 */
[----:B------:R3:W1:Y:S01]  /*0740*/  SYNCS.EXCH.64 URZ, [UR4+0x10], UR8 ;  /* 0x0000100804ff75b2 */ /* 0x0006620008000100 */
[----:B------:R3:W1:Y:S01]  /*0750*/  SYNCS.EXCH.64 URZ, [UR4+0x28], UR6 ;  /* 0x0000280604ff75b2 */ /* 0x0006620008000100 */
[----:B------:R-:W-:Y:S01]  /*0760*/  NOP ;  /* 0x0000000000007918 */ /* 0x000fe20000000000 */
.L_x_9:
[----:B------:R-:W2:Y:S01]  /*0770*/  SHFL.IDX PT, R0, R81, RZ, 0x1f ;  /* 0x00001fff51007589 */ /* 0x000ea200000e0000 */
[----:B------:R-:W-:Y:S01]  /*0780*/  NOP ;  /* 0x0000000000007918 */ /* 0x000fe20000000000 */
[----:B--2---:R-:W-:-:S13]  /*0790*/  ISETP.NE.AND P0, PT, R0, 0x1, PT ;  /* 0x000000010000780c */ /* 0x004fda0003f05270 */
[----:B------:R-:W-:Y:S05]  /*07a0*/  @P0 BRA `(.L_x_10) ;  /* 0x0000000000580947 */ /* 0x000fea0003800000 */
[----:B------:R-:W-:Y:S01]  /*07b0*/  R2UR UR5, R84 ;  /* 0x00000000540572ca */ /* 0x000fe200000e0000 */
[----:B---3--:R-:W-:Y:S01]  /*07c0*/  UMOV UR4, 0x400 ;  /* 0x0000040000047882 */ /* 0x008fe20000000000 */
        /* <DEDUP_REMOVED lines=10> */
[----:B------:R-:W2:Y:S11]  /*0870*/  FENCE.VIEW.ASYNC.S ;  /* 0x00000000000073c6 */ /* 0x000eb60000000000 */
[----:B--2---:R2:W3:Y:S01]  /*0880*/  SYNCS.EXCH.64 URZ, [UR4+0x30], UR8 ;  /* 0x0000300804ff75b2 */ /* 0x0044e20008000100 */
[----:B------:R2:W1:Y:S01]  /*0890*/  SYNCS.EXCH.64 URZ, [UR4+0x50], UR6 ;  /* 0x0000500604ff75b2 */ /* 0x0004620008000100 */
[----:B------:R2:W1:Y:S01]  /*08a0*/  SYNCS.EXCH.64 URZ, [UR4+0x38], UR8 ;  /* 0x0000380804ff75b2 */ /* 0x0004620008000100 */
[----:B------:R2:W1:Y:S01]  /*08b0*/  SYNCS.EXCH.64 URZ, [UR4+0x58], UR6 ;  /* 0x0000580604ff75b2 */ /* 0x0004620008000100 */
[----:B------:R2:W1:Y:S01]  /*08c0*/  SYNCS.EXCH.64 URZ, [UR4+0x40], UR8 ;  /* 0x0000400804ff75b2 */ /* 0x0004620008000100 */
[----:B------:R2:W1:Y:S01]  /*08d0*/  SYNCS.EXCH.64 URZ, [UR4+0x60], UR6 ;  /* 0x0000600604ff75b2 */ /* 0x0004620008000100 */
[----:B------:R2:W1:Y:S01]  /*08e0*/  SYNCS.EXCH.64 URZ, [UR4+0x48], UR8 ;  /* 0x0000480804ff75b2 */ /* 0x0004620008000100 */
[----:B------:R2:W1:Y:S01]  /*08f0*/  SYNCS.EXCH.64 URZ, [UR4+0x68], UR6 ;  /* 0x0000680604ff75b2 */ /* 0x0004620008000100 */
[----:B------:R-:W-:Y:S01]  /*0900*/  NOP ;  /* 0x0000000000007918 */ /* 0x000fe20000000000 */
.L_x_10:
[----:B------:R-:W4:Y:S01]  /*0910*/  SHFL.IDX PT, R0, R81, RZ, 0x1f ;  /* 0x00001fff51007589 */ /* 0x000f2200000e0000 */
[----:B------:R-:W-:Y:S01]  /*0920*/  NOP ;  /* 0x0000000000007918 */ /* 0x000fe20000000000 */
[----:B----4-:R-:W-:-:S13]  /*0930*/  ISETP.NE.AND P0, PT, R0, 0x3, PT ;  /* 0x000000030000780c */ /* 0x010fda0003f05270 */
[----:B------:R-:W-:Y:S05]  /*0940*/  @P0 BRA `(.L_x_11) ;  /* 0x0000000000300947 */ /* 0x000fea0003800000 */
[----:B------:R-:W-:Y:S01]  /*0950*/  R2UR UR5, R84 ;  /* 0x00000000540572ca */ /* 0x000fe200000e0000 */
[----:B--23--:R-:W-:Y:S01]  /*0960*/  UMOV UR6, 0x400 ;  /* 0x0000040000067882 */ /* 0x00cfe20000000000 */
[----:B------:R-:W-:Y:S01]  /*0970*/  UMOV UR4, 0x20 ;  /* 0x0000002000047882 */ /* 0x000fe20000000000 */
[----:B------:R-:W-:-:S10]  /*0980*/  ELECT P0, URZ, PT ;  /* 0x0000000000ff782f */ /* 0x000fd40003800000 */
[----:B------:R-:W-:Y:S02]  /*0990*/  ULEA UR6, UR5, UR6, 0x18 ;  /* 0x0000000605067291 */ /* 0x000fe4000f8ec0ff */
[----:B------:R-:W-:-:S04]  /*09a0*/  UIADD3 UR4, UPT, UPT, -UR4, 0x100000, URZ ;  /* 0x0010000004047890 */ /* 0x000fc8000fffe1ff */
[----:B------:R-:W-:Y:S02]  /*09b0*/  USHF.L.U32 UR5, UR4, 0xb, URZ ;  /* 0x0000000b04057899 */ /* 0x000fe400080006ff */
[----:B------:R-:W-:Y:S01]  /*09c0*/  USHF.L.U32 UR4, UR4, 0x1, URZ ;  /* 0x0000000104047899 */ /* 0x000fe200080006ff */
[----:B------:R-:W2:Y:S11]  /*09d0*/  FENCE.VIEW.ASYNC.S ;  /* 0x00000000000073c6 */ /* 0x000eb60000000000 */
[----:B--2---:R4:W2:Y:S01]  /*09e0*/  SYNCS.EXCH.64 URZ, [UR6+0x70], UR4 ;  /* 0x0000700406ff75b2 */ /* 0x0048a20008000100 */
[----:B------:R4:W3:Y:S02]  /*09f0*/  SYNCS.EXCH.64 URZ, [UR6+0x78], UR4 ;  /* 0x0000780406ff75b2 */ /* 0x0008e40008000100 */
[----:B----4-:R-:W-:Y:S01]  /*0a00*/  NOP ;  /* 0x0000000000007918 */ /* 0x010fe20000000000 */
.L_x_11:
[----:B------:R-:W4:Y:S01]  /*0a10*/  SHFL.IDX PT, R0, R81, RZ, 0x1f ;  /* 0x00001fff51007589 */ /* 0x000f2200000e0000 */
[----:B------:R-:W-:Y:S01]  /*0a20*/  NOP ;  /* 0x0000000000007918 */ /* 0x000fe20000000000 */
[----:B----4-:R-:W-:-:S13]  /*0a30*/  ISETP.NE.AND P0, PT, R0, 0x4, PT ;  /* 0x000000040000780c */ /* 0x010fda0003f05270 */
[----:B------:R-:W-:Y:S05]  /*0a40*/  @P0 BRA `(.L_x_12) ;  /* 0x00000000004c0947 */ /* 0x000fea0003800000 */
[----:B------:R-:W-:Y:S01]  /*0a50*/  R2UR UR5, R84 ;  /* 0x00000000540572ca */ /* 0x000fe200000e0000 */
[----:B--23--:R-:W-:Y:S01]  /*0a60*/  UMOV UR4, 0x3a0 ;  /* 0x000003a000047882 */ /* 0x00cfe20000000000 */
[----:B------:R-:W-:Y:S01]  /*0a70*/  UMOV UR6, 0x400 ;  /* 0x0000040000067882 */ /* 0x000fe20000000000 */
[----:B------:R-:W-:Y:S01]  /*0a80*/  USEL UR4, UR4, 0x320, UP4 ;  /* 0x0000032004047887 */ /* 0x000fe2000a000000 */
[----:B------:R-:W-:Y:S01]  /*0a90*/  UMOV UR8, 0x1 ;  /* 0x0000000100087882 */ /* 0x000fe20000000000 */
[----:B------:R-:W-:Y:S01]  /*0aa0*/  ELECT P0, URZ, PT ;  /* 0x0000000000ff782f */ /* 0x000fe20003800000 */
[----:B------:R-:W-:-:S04]  /*0ab0*/  UIADD3 UR8, UPT, UPT, -UR8, 0x100000, URZ ;  /* 0x0010000008087890 */ /* 0x000fc8000fffe1ff */
[----:B------:R-:W-:Y:S02]  /*0ac0*/  USHF.L.U32 UR9, UR8, 0xb, URZ ;  /* 0x0000000b08097899 */ /* 0x000fe400080006ff */
[----:B------:R-:W-:Y:S02]  /*0ad0*/  USHF.L.U32 UR8, UR8, 0x1, URZ ;  /* 0x0000000108087899 */ /* 0x000fe400080006ff */
[----:B------:R-:W-:Y:S02]  /*0ae0*/  ULEA UR6, UR5, UR6, 0x18 ;  /* 0x0000000605067291 */ /* 0x000fe4000f8ec0ff */
[----:B------:R-:W-:-:S04]  /*0af0*/  UIADD3 UR4, UPT, UPT, -UR4, 0x100000, URZ ;  /* 0x0010000004047890 */ /* 0x000fc8000fffe1ff */
[----:B------:R-:W-:Y:S02]  /*0b00*/  USHF.L.U32 UR5, UR4, 0xb, URZ ;  /* 0x0000000b04057899 */ /* 0x000fe400080006ff */
[----:B------:R-:W-:Y:S01]  /*0b10*/  USHF.L.U32 UR4, UR4, 0x1, URZ ;  /* 0x0000000104047899 */ /* 0x000fe200080006ff */
[----:B------:R-:W2:Y:S03]  /*0b20*/  FENCE.VIEW.ASYNC.S ;  /* 0x00000000000073c6 */ /* 0x000ea60000000000 */
[----:B--2---:R4:W2:Y:S08]  /*0b30*/  SYNCS.EXCH.64 URZ, [UR6+0x80], UR8 ;  /* 0x0000800806ff75b2 */ /* 0x0048b00008000100 */
[----:B------:R4:W3:Y:S01]  /*0b40*/  SYNCS.EXCH.64 URZ, [UR6+0x90], UR4 ;  /* 0x0000900406ff75b2 */ /* 0x0008e20008000100 */
[----:B------:R4:W1:Y:S01]  /*0b50*/  SYNCS.EXCH.64 URZ, [UR6+0x88], UR8 ;  /* 0x0000880806ff75b2 */ /* 0x0008620008000100 */
[----:B------:R4:W1:Y:S02]  /*0b60*/  SYNCS.EXCH.64 URZ, [UR6+0x98], UR4 ;  /* 0x0000980406ff75b2 */ /* 0x0008640008000100 */
[----:B----4-:R-:W-:Y:S01]  /*0b70*/  NOP ;  /* 0x0000000000007918 */ /* 0x010fe20000000000 */
.L_x_12:
[----:B------:R-:W4:Y:S01]  /*0b80*/  SHFL.IDX PT, R0, R81, RZ, 0x1f ;  /* 0x00001fff51007589 */ /* 0x000f2200000e0000 */
[----:B------:R-:W-:Y:S01]  /*0b90*/  NOP ;  /* 0x0000000000007918 */ /* 0x000fe20000000000 */
[----:B----4-:R-:W-:-:S13]  /*0ba0*/  ISETP.NE.AND P0, PT, R0, 0x5, PT ;  /* 0x000000050000780c */ /* 0x010fda0003f05270 */
[----:B------:R-:W-:Y:S05]  /*0bb0*/  @P0 BRA `(.L_x_13) ;  /* 0x0000000000480947 */ /* 0x000fea0003800000 */
[----:B------:R-:W-:Y:S01]  /*0bc0*/  R2UR UR5, R84 ;  /* 0x00000000540572ca */ /* 0x000fe200000e0000 */
[----:B--23--:R-:W-:Y:S01]  /*0bd0*/  UMOV UR4, 0x400 ;  /* 0x0000040000047882 */ /* 0x00cfe20000000000 */
        /* <DEDUP_REMOVED lines=11> */
[----:B--2---:R4:W2:Y:S01]  /*0c90*/  SYNCS.EXCH.64 URZ, [UR4+0xa0], UR6 ;  /* 0x0000a00604ff75b2 */ /* 0x0048a20008000100 */
[----:B------:R4:W3:Y:S01]  /*0ca0*/  SYNCS.EXCH.64 URZ, [UR4+0xb0], UR8 ;  /* 0x0000b00804ff75b2 */ /* 0x0008e20008000100 */
[----:B------:R4:W1:Y:S01]  /*0cb0*/  SYNCS.EXCH.64 URZ, [UR4+0xa8], UR6 ;  /* 0x0000a80604ff75b2 */ /* 0x0008620008000100 */
[----:B------:R4:W1:Y:S02]  /*0cc0*/  SYNCS.EXCH.64 URZ, [UR4+0xb8], UR8 ;  /* 0x0000b80804ff75b2 */ /* 0x0008640008000100 */
[----:B----4-:R-:W-:Y:S01]  /*0cd0*/  NOP ;  /* 0x0000000000007918 */ /* 0x010fe20000000000 */
.L_x_13:
[----:B------:R-:W4:Y:S01]  /*0ce0*/  SHFL.IDX PT, R0, R81, RZ, 0x1f ;  /* 0x00001fff51007589 */ /* 0x000f2200000e0000 */
[----:B------:R-:W-:Y:S01]  /*0cf0*/  ISETP.NE.OR P1, PT, RZ, UR20, !P1 ;  /* 0x00000014ff007c0c */ /* 0x000fe2000cf25670 */
[----:B------:R-:W-:Y:S01]  /*0d00*/  NOP ;  /* 0x0000000000007918 */ /* 0x000fe20000000000 */
[----:B----4-:R-:W-:-:S13]  /*0d10*/  ISETP.NE.AND P0, PT, R0, 0x3, PT ;  /* 0x000000030000780c */ /* 0x010fda0003f05270 */
[----:B------:R-:W-:Y:S05]  /*0d20*/  @P0 BRA `(.L_x_14) ;  /* 0x0000000000380947 */ /* 0x000fea0003800000 */
[----:B------:R-:W-:Y:S01]  /*0d30*/  R2UR UR5, R84 ;  /* 0x00000000540572ca */ /* 0x000fe200000e0000 */
[----:B--23--:R-:W-:Y:S01]  /*0d40*/  UMOV UR4, 0x400 ;  /* 0x0000040000047882 */ /* 0x00cfe20000000000 */
[----:B------:R-:W-:Y:S01]  /*0d50*/  UMOV UR6, 0x20 ;  /* 0x0000002000067882 */ /* 0x000fe20000000000 */
[----:B------:R-:W-:Y:S01]  /*0d60*/  ELECT P0, URZ, PT ;  /* 0x0000000000ff782f */ /* 0x000fe20003800000 */
[----:B------:R-:W-:-:S04]  /*0d70*/  UIADD3 UR6, UPT, UPT, -UR6, 0x100000, URZ ;  /* 0x0010000006067890 */ /* 0x000fc8000fffe1ff */
[----:B------:R-:W-:Y:S02]  /*0d80*/  USHF.L.U32 UR7, UR6, 0xb, URZ ;  /* 0x0000000b06077899 */ /* 0x000fe400080006ff */
[----:B------:R-:W-:-:S03]  /*0d90*/  USHF.L.U32 UR6, UR6, 0x1, URZ ;  /* 0x0000000106067899 */ /* 0x000fc600080006ff */
[----:B------:R-:W-:Y:S01]  /*0da0*/  ULEA UR4, UR5, UR4, 0x18 ;  /* 0x0000000405047291 */ /* 0x000fe2000f8ec0ff */
[----:B------:R-:W2:Y:S11]  /*0db0*/  FENCE.VIEW.ASYNC.S ;  /* 0x00000000000073c6 */ /* 0x000eb60000000000 */
[----:B--2---:R4:W2:Y:S01]  /*0dc0*/  SYNCS.EXCH.64 URZ, [UR4+0xc0], UR6 ;  /* 0x0000c00604ff75b2 */ /* 0x0048a20008000100 */
[----:B------:R4:W3:Y:S01]  /*0dd0*/  SYNCS.EXCH.64 URZ, [UR4+0xd0], UR6 ;  /* 0x0000d00604ff75b2 */ /* 0x0008e20008000100 */
[----:B------:R4:W1:Y:S01]  /*0de0*/  SYNCS.EXCH.64 URZ, [UR4+0xc8], UR6 ;  /* 0x0000c80604ff75b2 */ /* 0x0008620008000100 */
[----:B------:R4:W1:Y:S02]  /*0df0*/  SYNCS.EXCH.64 URZ, [UR4+0xd8], UR6 ;  /* 0x0000d80604ff75b2 */ /* 0x0008640008000100 */
[----:B----4-:R-:W-:Y:S01]  /*0e00*/  NOP ;  /* 0x0000000000007918 */ /* 0x010fe20000000000 */
.L_x_14:
[----:B--23--:R-:W-:Y:S01]  /*0e10*/  R2UR UR7, R84 ;  /* 0x00000000540772ca */ /* 0x00cfe200000e0000 */
[----:B------:R-:W-:Y:S01]  /*0e20*/  VOTEU.ALL UP0, P1 ;  /* 0x0000000000ff7886 */ /* 0x000fe20000800000 */
[----:B------:R-:W-:Y:S01]  /*0e30*/  UMOV UR4, 0x20 ;  /* 0x0000002000047882 */ /* 0x000fe20000000000 */
[----:B------:R-:W-:Y:S01]  /*0e40*/  NOP ;  /* 0x0000000000007918 */ /* 0x000fe20000000000 */
[----:B------:R-:W-:Y:S01]  /*0e50*/  LOP3.LUT R5, R96, 0x1f, RZ, 0xc0, !PT ;  /* 0x0000001f60057812 */ /* 0x000fe200078ec0ff */
[----:B------:R-:W-:Y:S01]  /*0e60*/  UISETP.NE.AND UP5, UPT, UR20, URZ, UPT ;  /* 0x000000ff1400728c */ /* 0x000fe2000bfa5270 */
[----:B------:R-:W-:Y:S01]  /*0e70*/  @!UP0 UMOV UR6, 0x400 ;  /* 0x0000040000068882 */ /* 0x000fe20000000000 */
[----:B------:R-:W-:-:S04]  /*0e80*/  @!UP0 UIADD3 UR4, UPT, UPT, -UR4, 0x100000, URZ ;  /* 0x0010000004048890 */ /* 0x000fc8000fffe1ff */
[----:B------:R-:W-:Y:S02]  /*0e90*/  @!UP0 USHF.L.U32 UR5, UR4, 0xb, URZ ;  /* 0x0000000b04058899 */ /* 0x000fe400080006ff */
[----:B------:R-:W-:Y:S02]  /*0ea0*/  @!UP0 USHF.L.U32 UR4, UR4, 0x1, URZ ;  /* 0x0000000104048899 */ /* 0x000fe400080006ff */
[----:B------:R-:W-:Y:S01]  /*0eb0*/  @!UP0 ULEA UR6, UR7, UR6, 0x18 ;  /* 0x0000000607068291 */ /* 0x000fe2000f8ec0ff */
[----:B------:R-:W2:Y:S01]  /*0ec0*/  LDCU UR7, c[0x0][0x36c] ;  /* 0x00006d80ff0777ac */ /* 0x000ea20008000800 */
[----:B------:R-:W-:Y:S01]  /*0ed0*/  VOTEU.ALL UP0, P1 ;  /* 0x0000000000ff7886 */ /* 0x000fe20000800000 */
[----:B------:R-:W3:Y:S09]  /*0ee0*/  FENCE.VIEW.ASYNC.S ;  /* 0x00000000000073c6 */ /* 0x000ef20000000000 */
[----:B---3--:R3:W4:Y:S01]  /*0ef0*/  @!UP0 SYNCS.EXCH.64 URZ, [UR6+0xe0], UR4 ;  /* 0x0000e00406ff85b2 */ /* 0x0087220008000100 */
[----:B--2---:R-:W-:-:S09]  /*0f00*/  UISETP.EQ.U32.AND UP6, UPT, UR7, 0x1, UPT ;  /* 0x000000010700788c */ /* 0x004fd2000bfc2070 */
[----:B---3--:R-:W-:Y:S05]  /*0f10*/  BRA.U !UP6, `(.L_x_15) ;  /* 0x000000010e087547 */ /* 0x008fea000b800000 */
[----:B-1--4-:R-:W-:Y:S01]  /*0f20*/  UCGABAR_ARV ;  /* 0x00000000000079c7 */ /* 0x012fe20008000000 */
[----:B------:R-:W-:Y:S05]  /*0f30*/  BRA `(.L_x_16) ;  /* 0x0000000000047947 */ /* 0x000fea0003800000 */
.L_x_15:
[----:B-1--4-:R-:W-:Y:S01]  /*0f40*/  NOP ;  /* 0x0000000000007918 */ /* 0x012fe20000000000 */
.L_x_16:
[----:B------:R-:W1:Y:S01]  /*0f50*/  S2UR UR71, SR_CTAID.X ;  /* 0x00000000004779c3 */ /* 0x000e620000002500 */
[----:B------:R-:W-:-:S05]  /*0f60*/  CS2R.32 R83, SR_CgaSize ;  /* 0x0000000000537805 */ /* 0x000fca0000008a00 */
[----:B------:R-:W-:-:S05]  /*0f70*/  IMAD R83, R83, -0xa0, RZ ;  /* 0xffffff6053537824 */ /* 0x000fca00078e02ff */
[----:B------:R-:W-:-:S14]  /*0f80*/  R2UR UR5, R83 ;  /* 0x00000000530572ca */ /* 0x000fdc00000e0000 */
[----:B------:R-:W2:Y:S01]  /*0f90*/  LDCU UR5, c[0x0][UR5+0x2b0] ;  /* 0x00005600050577ac */ /* 0x000ea20008000800 */
[----:B------:R-:W-:Y:S02]  /*0fa0*/  R2UR UR9, R4 ;  /* 0x00000000040972ca */ /* 0x000fe400000e0000 */
[----:B------:R-:W-:Y:S02]  /*0fb0*/  R2UR UR10, R84 ;  /* 0x00000000540a72ca */ /* 0x000fe400000e0000 */
[----:B------:R-:W-:-:S05]  /*0fc0*/  CS2R.32 R83, SR_CgaSize ;  /* 0x0000000000537805 */ /* 0x000fca0000008a00 */
[----:B------:R-:W-:-:S05]  /*0fd0*/  IMAD R83, R83, -0xa0, RZ ;  /* 0xffffff6053537824 */ /* 0x000fca00078e02ff */
[----:B------:R-:W-:-:S14]  /*0fe0*/  R2UR UR4, R83 ;  /* 0x00000000530472ca */ /* 0x000fdc00000e0000 */
[----:B------:R-:W3:Y:S01]  /*0ff0*/  LDCU UR4, c[0x0][UR4+0x2b4] ;  /* 0x00005680040477ac */ /* 0x000ee20008000800 */
[----:B------:R-:W4:Y:S01]  /*1000*/  S2UR UR12, SR_CTAID.Y ;  /* 0x00000000000c79c3 */ /* 0x000f220000002600 */
[----:B------:R-:W-:-:S05]  /*1010*/  CS2R.32 R83, SR_CgaSize ;  /* 0x0000000000537805 */ /* 0x000fca0000008a00 */
[----:B------:R-:W-:-:S05]  /*1020*/  IMAD R83, R83, -0xa0, RZ ;  /* 0xffffff6053537824 */ /* 0x000fca00078e02ff */
[----:B------:R-:W-:-:S14]  /*1030*/  R2UR UR7, R83 ;  /* 0x00000000530772ca */ /* 0x000fdc00000e0000 */
[----:B------:R-:W3:Y:S01]  /*1040*/  LDCU UR7, c[0x0][UR7+0x2a0] ;  /* 0x00005400070777ac */ /* 0x000ee20008000800 */
[----:B------:R-:W-:-:S05]  /*1050*/  CS2R.32 R83, SR_CgaSize ;  /* 0x0000000000537805 */ /* 0x000fca0000008a00 */
[----:B------:R-:W-:-:S05]  /*1060*/  IMAD R83, R83, -0xa0, RZ ;  /* 0xffffff6053537824 */ /* 0x000fca00078e02ff */
[----:B------:R-:W-:-:S14]  /*1070*/  R2UR UR8, R83 ;  /* 0x00000000530872ca */ /* 0x000fdc00000e0000 */
[----:B------:R-:W3:Y:S01]  /*1080*/  LDCU UR8, c[0x0][UR8+0x2a4] ;  /* 0x00005480080877ac */ /* 0x000ee20008000800 */
[----:B------:R-:W-:Y:S02]  /*1090*/  UISETP.GT.U32.AND UP0, UPT, UR9, 0xffff, UPT ;  /* 0x0000ffff0900788c */ /* 0x000fe4000bf04070 */
[----:B------:R-:W-:Y:S02]  /*10a0*/  USHF.R.U32.HI UR69, URZ, 0x1, UR10 ;  /* 0x00000001ff457899 */ /* 0x000fe4000801160a */
[----:B------:R-:W-:Y:S01]  /*10b0*/  USHF.L.U32 UR45, UR10, 0xb, URZ ;  /* 0x0000000b0a2d7899 */ /* 0x000fe200080006ff */
[----:B------:R-:W3:Y:S01]  /*10c0*/  LDCU UR21, c[0x0][0xf24] ;  /* 0x0001e480ff1577ac */ /* 0x000ee20008000800 */
[----:B-1----:R-:W-:Y:S01]  /*10d0*/  I2FP.F32.U32 R2, UR71 ;  /* 0x0000004700027c45 */ /* 0x002fe20008201000 */
[----:B------:R-:W1:Y:S04]  /*10e0*/  LDCU UR39, c[0x0][0xf24] ;  /* 0x0001e480ff2777ac */ /* 0x000e680008000800 */
[----:B--2---:R-:W-:Y:S01]  /*10f0*/  FMUL R2, R2, UR5 ;  /* 0x0000000502027c20 */ /* 0x004fe20008400000 */
[----:B------:R-:W2:Y:S01]  /*1100*/  LDCU UR24, c[0x0][0xf30] ;  /* 0x0001e600ff1877ac */ /* 0x000ea20008000800 */
[----:B----4-:R-:W-:-:S04]  /*1110*/  I2FP.F32.U32 R0, UR12 ;  /* 0x0000000c00007c45 */ /* 0x010fc80008201000 */
[----:B------:R-:W4:Y:S01]  /*1120*/  F2I.U32.TRUNC.NTZ R2, R2 ;  /* 0x0000000200027305 */ /* 0x000f22000020f000 */
[----:B------:R-:W-:Y:S01]  /*1130*/  USHF.L.U32 UR53, UR10, 0x8, URZ ;  /* 0x000000080a357899 */ /* 0x000fe200080006ff */
[----:B---3--:R-:W-:Y:S01]  /*1140*/  FMUL R0, R0, UR4 ;  /* 0x0000000400007c20 */ /* 0x008fe20008400000 */
[----:B------:R-:W-:Y:S02]  /*1150*/  USHF.L.U32 UR22, UR10, 0x7, URZ ;  /* 0x000000070a167899 */ /* 0x000fe400080006ff */
[----:B------:R-:W-:Y:S01]  /*1160*/  USEL UR38, UR9, 0xffff, !UP0 ;  /* 0x0000ffff09267887 */ /* 0x000fe2000c000000 */
[----:B------:R-:W-:Y:S02]  /*1170*/  UMOV UR28, UR71 ;  /* 0x00000047001c7c82 */ /* 0x000fe40008000000 */
[----:B------:R-:W3:Y:S01]  /*1180*/  F2I.U32.TRUNC.NTZ R0, R0 ;  /* 0x0000000000007305 */ /* 0x000ee2000020f000 */
[----:B----4-:R-:W-:Y:S02]  /*1190*/  R2UR UR4, R2 ;  /* 0x00000000020472ca */ /* 0x010fe400000e0000 */
[----:B------:R-:W-:-:S02]  /*11a0*/  PRMT R2, RZ, 0x7610, R2 ;  /* 0x00007610ff027816 */ /* 0x000fc40000000002 */
[----:B---3--:R-:W-:Y:S02]  /*11b0*/  R2UR UR6, R0 ;  /* 0x00000000000672ca */ /* 0x008fe400000e0000 */
[----:B------:R-:W-:-:S07]  /*11c0*/  PRMT R0, RZ, 0x7610, R0 ;  /* 0x00007610ff007816 */ /* 0x000fce0000000000 */
[----:B------:R-:W-:-:S04]  /*11d0*/  UIADD3 UR5, UPT, UPT, -UR4, URZ, URZ ;  /* 0x000000ff04057290 */ /* 0x000fc8000fffe1ff */
[----:B------:R-:W-:Y:S02]  /*11e0*/  UIMAD UR5, UR7, UR5, UR71 ;  /* 0x00000005070572a4 */ /* 0x000fe4000f8e0247 */
[----:B------:R-:W-:-:S04]  /*11f0*/  UIADD3 UR4, UPT, UPT, -UR6, URZ, URZ ;  /* 0x000000ff06047290 */ /* 0x000fc8000fffe1ff */
[----:B------:R-:W-:Y:S01]  /*1200*/  IMAD.U32 R83, RZ, RZ, UR5 ;  /* 0x00000005ff537e24 */ /* 0x000fe2000f8e00ff */
[----:B------:R-:W-:-:S06]  /*1210*/  UIMAD UR4, UR8, UR4, UR12 ;  /* 0x00000004080472a4 */ /* 0x000fcc000f8e020c */
[----:B------:R-:W-:Y:S01]  /*1220*/  IMAD.U32 R82, RZ, RZ, UR4 ;  /* 0x00000004ff527e24 */ /* 0x000fe2000f8e00ff */
[----:B-12---:R-:W-:Y:S06]  /*1230*/  BRA.U UP5, `(.L_x_17) ;  /* 0x0000000105447547 */ /* 0x006fec000b800000 */
[----:B------:R-:W-:Y:S02]  /*1240*/  R2UR UR4, R82 ;  /* 0x00000000520472ca */ /* 0x000fe400000e0000 */
[----:B------:R-:W-:-:S11]  /*1250*/  R2UR UR7, R83 ;  /* 0x00000000530772ca */ /* 0x000fd600000e0000 */
[----:B------:R-:W-:Y:S02]  /*1260*/  UISETP.NE.AND UP0, UPT, UR4, URZ, UPT ;  /* 0x000000ff0400728c */ /* 0x000fe4000bf05270 */
[----:B------:R-:W-:Y:S02]  /*1270*/  ULOP3.LUT UR4, UR7, 0x2, URZ, 0x3c, !UPT ;  /* 0x0000000207047892 */ /* 0x000fe4000f8e3cff */
[----:B------:R-:W-:Y:S02]  /*1280*/  UISETP.GT.U32.AND UP2, UPT, UR7, 0x1, UP0 ;  /* 0x000000010700788c */ /* 0x000fe40008744070 */
[----:B------:R-:W-:Y:S02]  /*1290*/  UISETP.GT.U32.AND UP0, UPT, UR4, 0x1, UP0 ;  /* 0x000000010400788c */ /* 0x000fe40008704070 */
[----:B------:R-:W-:Y:S02]  /*12a0*/  USEL UR5, URZ, 0x2, UP2 ;  /* 0x00000002ff057887 */ /* 0x000fe40009000000 */
[----:B------:R-:W-:-:S02]  /*12b0*/  USEL UR6, URZ, 0x1, UP2 ;  /* 0x00000001ff067887 */ /* 0x000fc40009000000 */
[----:B------:R-:W-:Y:S02]  /*12c0*/  USEL UR4, URZ, 0x4, UP0 ;  /* 0x00000004ff047887 */ /* 0x000fe40008000000 */
[----:B------:R-:W-:Y:S02]  /*12d0*/  ULOP3.LUT UR7, UR7, 0xfffffffe, URZ, 0xc0, !UPT ;  /* 0xfffffffe07077892 */ /* 0x000fe4000f8ec0ff */
[----:B------:R-:W-:Y:S02]  /*12e0*/  USEL UR8, URZ, 0x8, UP0 ;  /* 0x00000008ff087887 */ /* 0x000fe40008000000 */
[----:B------:R-:W-:-:S03]  /*12f0*/  UIADD3 UR4, UPT, UPT, UR4, UR5, UR6 ;  /* 0x0000000504047290 */ /* 0x000fc6000fffe006 */
[----:B------:R-:W-:Y:S01]  /*1300*/  UMOV UR5, 0x3 ;  /* 0x0000000300057882 */ /* 0x000fe20000000000 */
[----:B------:R-:W-:Y:S02]  /*1310*/  UIADD3 UR4, UPT, UPT, UR4, UR8, URZ ;  /* 0x0000000804047290 */ /* 0x000fe4000fffe0ff */
[----:B------:R-:W-:-:S04]  /*1320*/  USHF.L.U32 UR5, UR5, UR7, URZ ;  /* 0x0000000705057299 */ /* 0x000fc800080006ff */
[----:B------:R-:W-:Y:S02]  /*1330*/  IMAD.U32 R2, RZ, RZ, UR4 ;  /* 0x00000004ff027e24 */ /* 0x000fe4000f8e00ff */
[----:B------:R-:W-:-:S07]  /*1340*/  IMAD.U32 R0, RZ, RZ, UR5 ;  /* 0x00000005ff007e24 */ /* 0x000fce000f8e00ff */
.L_x_17:
[----:B------:R-:W1:Y:S01]  /*1350*/  S2UR UR52, SR_CTAID.Z ;  /* 0x00000000003479c3 */ /* 0x000e620000002700 */
[----:B------:R-:W-:Y:S01]  /*1360*/  UISETP.GE.AND UP0, UPT, UR21, 0x1, UPT ;  /* 0x000000011500788c */ /* 0x000fe2000bf06270 */
[----:B------:R-:W-:-:S08]  /*1370*/  UMOV UR25, 0x5 ;  /* 0x0000000500197882 */ /* 0x000fd00000000000 */
[----:B------:R-:W-:Y:S05]  /*1380*/  BRA.U !UP0, `(.L_x_18) ;  /* 0x0000000108d07547 */ /* 0x000fea000b800000 */
[----:B------:R-:W2:Y:S01]  /*1390*/  LDCU.128 UR16, c[0x0][0xf10] ;  /* 0x0001e200ff1077ac */ /* 0x000ea20008000c00 */
[----:B------:R-:W3:Y:S01]  /*13a0*/  LDCU UR6, c[0x0][0x370] ;  /* 0x00006e00ff0677ac */ /* 0x000ee20008000800 */
[----:B------:R-:W4:Y:S01]  /*13b0*/  LDCU UR7, c[0x0][0x374] ;  /* 0x00006e80ff0777ac */ /* 0x000f220008000800 */
[----:B------:R-:W1:Y:S01]  /*13c0*/  LDCU UR23, c[0x0][0xf0c] ;  /* 0x0001e180ff1777ac */ /* 0x000e620008000800 */
[----:B------:R-:W1:Y:S01]  /*13d0*/  LDCU UR13, c[0x0][0xf20] ;  /* 0x0001e400ff0d77ac */ /* 0x000e620008000800 */
[----:B------:R-:W1:Y:S01]  /*13e0*/  LDCU.64 UR8, c[0x0][0xf28] ;  /* 0x0001e500ff0877ac */ /* 0x000e620008000a00 */
[----:B--2---:R-:W-:Y:S02]  /*13f0*/  UISETP.NE.AND UP3, UPT, UR18, 0x1, UPT ;  /* 0x000000011200788c */ /* 0x004fe4000bf65270 */
[----:B----4-:R-:W-:Y:S02]  /*1400*/  UIMAD.WIDE.U32 UR10, UR7, UR19, URZ ;  /* 0x00000013070a72a5 */ /* 0x010fe4000f8e00ff */
[----:B---3--:R-:W-:-:S02]  /*1410*/  UIMAD.WIDE.U32 UR14, UR6, UR16, URZ ;  /* 0x00000010060e72a5 */ /* 0x008fc4000f8e00ff */
[----:B-1----:R-:W-:Y:S02]  /*1420*/  UISETP.NE.AND UP0, UPT, UR23, 0x1, UPT ;  /* 0x000000011700788c */ /* 0x002fe4000bf05270 */
[----:B------:R-:W-:Y:S01]  /*1430*/  UISETP.NE.AND UP2, UPT, UR21, 0x1, UPT ;  /* 0x000000011500788c */ /* 0x000fe2000bf45270 */
[----:B------:R-:W-:Y:S02]  /*1440*/  UMOV UR10, UR11 ;  /* 0x0000000b000a7c82 */ /* 0x000fe40008000000 */
[----:B------:R-:W-:Y:S01]  /*1450*/  UMOV UR14, UR15 ;  /* 0x0000000f000e7c82 */ /* 0x000fe20008000000 */
[----:B------:R-:W-:Y:S02]  /*1460*/  @UP3 USHF.R.U32.HI UR7, URZ, UR13, UR10 ;  /* 0x0000000dff073299 */ /* 0x000fe4000801160a */
[----:B------:R-:W-:Y:S02]  /*1470*/  UIMAD.WIDE.U32 UR4, UR28, UR16, URZ ;  /* 0x000000101c0472a5 */ /* 0x000fe4000f8e00ff */
[----:B------:R-:W-:-:S02]  /*1480*/  UIMAD.WIDE.U32 UR10, UR7, UR8, URZ ;  /* 0x00000008070a72a5 */ /* 0x000fc4000f8e00ff */
[----:B------:R-:W-:Y:S02]  /*1490*/  @UP0 USHF.R.U32.HI UR6, URZ, UR17, UR14 ;  /* 0x00000011ff060299 */ /* 0x000fe4000801160e */
[----:B------:R-:W-:Y:S02]  /*14a0*/  UIMAD.WIDE.U32 UR14, UR12, UR19, URZ ;  /* 0x000000130c0e72a5 */ /* 0x000fe4000f8e00ff */
[----:B------:R-:W-:Y:S02]  /*14b0*/  USHF.R.U32.HI UR5, URZ, UR17, UR5 ;  /* 0x00000011ff057299 */ /* 0x000fe40008011605 */
[----:B------:R-:W-:Y:S01]  /*14c0*/  UIMAD.WIDE.U32 UR16, UR6, UR8, URZ ;  /* 0x00000008061072a5 */ /* 0x000fe2000f8e00ff */
[----:B------:R-:W-:Y:S02]  /*14d0*/  UMOV UR10, UR11 ;  /* 0x0000000b000a7c82 */ /* 0x000fe40008000000 */
[----:B------:R-:W-:Y:S01]  /*14e0*/  UMOV UR4, UR15 ;  /* 0x0000000f00047c82 */ /* 0x000fe20008000000 */
[----:B------:R-:W-:-:S02]  /*14f0*/  @UP2 USHF.R.U32.HI UR7, URZ, UR9, UR10 ;  /* 0x00000009ff072299 */ /* 0x000fc4000801160a */
[----:B------:R-:W-:Y:S01]  /*1500*/  USHF.R.U32.HI UR4, URZ, UR13, UR4 ;  /* 0x0000000dff047299 */ /* 0x000fe20008011604 */
[----:B------:R-:W-:Y:S01]  /*1510*/  UMOV UR16, UR17 ;  /* 0x0000001100107c82 */ /* 0x000fe20008000000 */
[----:B------:R-:W-:Y:S02]  /*1520*/  UIMAD UR7, UR7, UR21, URZ ;  /* 0x00000015070772a4 */ /* 0x000fe4000f8e02ff */
[----:B------:R-:W-:Y:S02]  /*1530*/  USEL UR4, UR12, UR4, !UP3 ;  /* 0x000000040c047287 */ /* 0x000fe4000d800000 */
[----:B------:R-:W-:Y:S02]  /*1540*/  @UP2 USHF.R.U32.HI UR6, URZ, UR9, UR16 ;  /* 0x00000009ff062299 */ /* 0x000fe40008011610 */
[----:B------:R-:W-:Y:S02]  /*1550*/  USEL UR5, UR28, UR5, !UP0 ;  /* 0x000000051c057287 */ /* 0x000fe4000c000000 */
[----:B------:R-:W-:-:S02]  /*1560*/  UIMAD UR13, UR6, UR21, URZ ;  /* 0x00000015060d72a4 */ /* 0x000fc4000f8e02ff */
[----:B------:R-:W-:Y:S02]  /*1570*/  UISETP.GE.AND UP0, UPT, UR4, UR7, UPT ;  /* 0x000000070400728c */ /* 0x000fe4000bf06270 */
[----:B------:R-:W-:Y:S02]  /*1580*/  UIMAD.WIDE.U32 UR10, UR4, UR8, URZ ;  /* 0x00000008040a72a5 */ /* 0x000fe4000f8e00ff */
[----:B------:R-:W-:Y:S02]  /*1590*/  UISETP.GE.OR UP0, UPT, UR5, UR13, UP0 ;  /* 0x0000000d0500728c */ /* 0x000fe40008706670 */
[----:B------:R-:W-:Y:S02]  /*15a0*/  UIMAD.WIDE.U32 UR14, UR5, UR8, URZ ;  /* 0x00000008050e72a5 */ /* 0x000fe4000f8e00ff */
[----:B------:R-:W-:Y:S01]  /*15b0*/  UIADD3 UR7, UPT, UPT, -UR4, URZ, URZ ;  /* 0x000000ff04077290 */ /* 0x000fe2000fffe1ff */
[----:B------:R-:W-:Y:S01]  /*15c0*/  UMOV UR8, UR11 ;  /* 0x0000000b00087c82 */ /* 0x000fe20008000000 */
[----:B------:R-:W-:-:S02]  /*15d0*/  UIADD3 UR10, UPT, UPT, -UR5, URZ, URZ ;  /* 0x000000ff050a7290 */ /* 0x000fc4000fffe1ff */
[----:B------:R-:W-:Y:S02]  /*15e0*/  USHF.R.U32.HI UR8, URZ, UR9, UR8 ;  /* 0x00000009ff087299 */ /* 0x000fe40008011608 */
[----:B------:R-:W-:Y:S02]  /*15f0*/  UIMAD UR12, UR18, UR7, UR12 ;  /* 0x00000007120c72a4 */ /* 0x000fe4000f8e020c */
[----:B------:R-:W-:Y:S01]  /*1600*/  USEL UR8, UR4, UR8, !UP2 ;  /* 0x0000000804087287 */ /* 0x000fe2000d000000 */
[----:B------:R-:W-:Y:S01]  /*1610*/  @!UP0 UMOV UR7, UR15 ;  /* 0x0000000f00078c82 */ /* 0x000fe20008000000 */
[----:B------:R-:W-:Y:S02]  /*1620*/  UIMAD UR28, UR23, UR10, UR28 ;  /* 0x0000000a171c72a4 */ /* 0x000fe4000f8e021c */
[----:B------:R-:W-:Y:S02]  /*1630*/  @!UP0 USHF.R.U32.HI UR7, URZ, UR9, UR7 ;  /* 0x00000009ff078299 */ /* 0x000fe40008011607 */
[----:B------:R-:W-:-:S02]  /*1640*/  UIADD3 UR9, UPT, UPT, -UR8, URZ, URZ ;  /* 0x000000ff08097290 */ /* 0x000fc4000fffe1ff */
[----:B------:R-:W-:Y:S02]  /*1650*/  @!UP0 USEL UR7, UR5, UR7, !UP2 ;  /* 0x0000000705078287 */ /* 0x000fe4000d000000 */
[----:B------:R-:W-:Y:S02]  /*1660*/  UIMAD UR9, UR21, UR9, UR4 ;  /* 0x00000009150972a4 */ /* 0x000fe4000f8e0204 */
[----:B------:R-:W-:Y:S02]  /*1670*/  @!UP0 UIADD3 UR8, UPT, UPT, UR8, -UR7, URZ ;  /* 0x8000000708088290 */ /* 0x000fe4000fffe0ff */
[----:B------:R-:W-:Y:S02]  /*1680*/  @!UP0 UIMAD UR6, UR9, UR6, UR7 ;  /* 0x00000006090682a4 */ /* 0x000fe4000f8e0207 */
[----:B------:R-:W-:-:S04]  /*1690*/  @!UP0 UIMAD UR4, UR8, UR21, UR5 ;  /* 0x00000015080482a4 */ /* 0x000fc8000f8e0205 */
[----:B------:R-:W-:Y:S01]  /*16a0*/  UIMAD UR12, UR4, UR18, UR12 ;  /* 0x00000012040c72a4 */ /* 0x000fe2000f8e020c */
[----:B------:R-:W-:Y:S02]  /*16b0*/  @!UP0 UMOV UR5, UR6 ;  /* 0x0000000600058c82 */ /* 0x000fe40008000000 */
[----:B------:R-:W-:-:S12]  /*16c0*/  UIMAD UR28, UR5, UR23, UR28 ;  /* 0x00000017051c72a4 */ /* 0x000fd8000f8e021c */
.L_x_18:
[----:B------:R-:W-:Y:S02]  /*16d0*/  UISETP.NE.AND UP2, UPT, UR24, 0x1, UPT ;  /* 0x000000011800788c */ /* 0x000fe4000bf45270 */
[----:B------:R-:W-:Y:S02]  /*16e0*/  ULOP3.LUT UR53, UR53, 0x300, URZ, 0xc0, !UPT ;  /* 0x0000030035357892 */ /* 0x000fe4000f8ec0ff */
[----:B------:R-:W-:Y:S02]  /*16f0*/  ULOP3.LUT UR38, UR38, 0xffff, URZ, 0xc0, !UPT ;  /* 0x0000ffff26267892 */ /* 0x000fe4000f8ec0ff */
[----:B------:R-:W-:Y:S02]  /*1700*/  UISETP.NE.AND UP0, UPT, UR20, 0x2, UPT ;  /* 0x000000021400788c */ /* 0x000fe4000bf05270 */
[----:B------:R-:W-:Y:S02]  /*1710*/  ULOP3.LUT UR73, UR71, 0x1, URZ, 0xc0, !UPT ;  /* 0x0000000147497892 */ /* 0x000fe4000f8ec0ff */
[----:B------:R-:W-:-:S02]  /*1720*/  ULOP3.LUT UR69, UR69, 0x1, URZ, 0xc0, !UPT ;  /* 0x0000000145457892 */ /* 0x000fc4000f8ec0ff */
[----:B------:R-:W-:Y:S02]  /*1730*/  ULOP3.LUT UR45, UR45, 0x1000, URZ, 0xc0, !UPT ;  /* 0x000010002d2d7892 */ /* 0x000fe4000f8ec0ff */
[----:B------:R-:W-:Y:S02]  /*1740*/  ULOP3.LUT UR10, UR22, 0x80, URZ, 0xc0, !UPT ;  /* 0x00000080160a7892 */ /* 0x000fe4000f8ec0ff */
[----:B------:R-:W-:Y:S02]  /*1750*/  USHF.R.U32.HI UR59, URZ, 0x9, UR53 ;  /* 0x00000009ff3b7899 */ /* 0x000fe40008011635 */
[----:B------:R-:W-:Y:S01]  /*1760*/  USHF.L.U32 UR38, UR25, UR38, URZ ;  /* 0x0000002619267299 */ /* 0x000fe200080006ff */
[----:B------:R-:W-:Y:S11]  /*1770*/  BRA.U UP2, `(.L_x_19) ;  /* 0x0000000102407547 */ /* 0x000ff6000b800000 */
[----:B------:R-:W2:Y:S01]  /*1780*/  LDCU.128 UR16, c[0x0][0xf10] ;  /* 0x0001e200ff1077ac */ /* 0x000ea20008000c00 */
[----:B------:R-:W3:Y:S01]  /*1790*/  LDCU UR8, c[0x0][0xf0c] ;  /* 0x0001e180ff0877ac */ /* 0x000ee20008000800 */
[----:B------:R-:W4:Y:S01]  /*17a0*/  LDCU UR9, c[0x0][0xf20] ;  /* 0x0001e400ff0977ac */ /* 0x000f220008000800 */
[----:B--2---:R-:W-:Y:S02]  /*17b0*/  UIMAD.WIDE.U32 UR4, UR28, UR16, URZ ;  /* 0x000000101c0472a5 */ /* 0x004fe4000f8e00ff */
[----:B------:R-:W-:Y:S02]  /*17c0*/  UIMAD.WIDE.U32 UR6, UR12, UR19, URZ ;  /* 0x000000130c0672a5 */ /* 0x000fe4000f8e00ff */
[----:B---3--:R-:W-:Y:S02]  /*17d0*/  UISETP.NE.AND UP2, UPT, UR8, 0x1, UPT ;  /* 0x000000010800788c */ /* 0x008fe4000bf45270 */
[----:B------:R-:W-:-:S03]  /*17e0*/  USHF.R.U32.HI UR5, URZ, UR17, UR5 ;  /* 0x00000011ff057299 */ /* 0x000fc60008011605 */
[----:B------:R-:W-:Y:S01]  /*17f0*/  UMOV UR4, UR7 ;  /* 0x0000000700047c82 */ /* 0x000fe20008000000 */
[----:B------:R-:W-:Y:S02]  /*1800*/  USEL UR5, UR28, UR5, !UP2 ;  /* 0x000000051c057287 */ /* 0x000fe4000d000000 */
[----:B------:R-:W-:Y:S02]  /*1810*/  UISETP.NE.AND UP2, UPT, UR18, 0x1, UPT ;  /* 0x000000011200788c */ /* 0x000fe4000bf45270 */
[----:B----4-:R-:W-:-:S04]  /*1820*/  USHF.R.U32.HI UR4, URZ, UR9, UR4 ;  /* 0x00000009ff047299 */ /* 0x010fc80008011604 */
[----:B------:R-:W-:-:S04]  /*1830*/  USEL UR4, UR12, UR4, !UP2 ;  /* 0x000000040c047287 */ /* 0x000fc8000d000000 */
[----:B------:R-:W-:Y:S02]  /*1840*/  UIADD3 UR6, UPT, UPT, UR5, -UR4, URZ ;  /* 0x8000000405067290 */ /* 0x000fe4000fffe0ff */
[----:B------:R-:W-:Y:S02]  /*1850*/  UIADD3 UR4, UPT, UPT, -UR5, UR4, URZ ;  /* 0x0000000405047290 */ /* 0x000fe4000fffe1ff */
[----:B------:R-:W-:Y:S02]  /*1860*/  UIMAD UR12, UR6, UR18, UR12 ;  /* 0x00000012060c72a4 */ /* 0x000fe4000f8e020c */
[----:B------:R-:W-:-:S12]  /*1870*/  UIMAD UR28, UR4, UR8, UR28 ;  /* 0x00000008041c72a4 */ /* 0x000fd8000f8e021c */
.L_x_19:
[----:B------:R-:W-:Y:S05]  /*1880*/  BRA.U !UP6, `(.L_x_20) ;  /* 0x000000010e0c7547 */ /* 0x000fea000b800000 */
[----:B------:R-:W-:Y:S01]  /*1890*/  UCGABAR_WAIT ;  /* 0x0000000000007dc7 */ /* 0x000fe20008000000 */
[----:B------:R-:W-:Y:S01]  /*18a0*/  CCTL.IVALL ;  /* 0x00000000ff00798f */ /* 0x000fe20002000000 */
[----:B------:R-:W-:Y:S05]  /*18b0*/  BRA `(.L_x_21) ;  /* 0x0000000000047947 */ /* 0x000fea0003800000 */
.L_x_20:
[----:B------:R-:W-:Y:S06]  /*18c0*/  BAR.SYNC.DEFER_BLOCKING 0x0 ;  /* 0x0000000000007b1d */ /* 0x000fec0000010000 */
.L_x_21:
[----:B------:R-:W-:Y:S05]  /*18d0*/  BRA.U UP0, `(.L_x_22) ;  /* 0x0000001500f47547 */ /* 0x000fea000b800000 */
[----:B------:R-:W2:Y:S01]  /*18e0*/  LDCU UR6, c[0x0][0x38c] ;  /* 0x00007180ff0677ac */ /* 0x000ea20008000800 */
[----:B------:R-:W-:Y:S01]  /*18f0*/  PLOP3.LUT P2, PT, PT, PT, UP4, 0x80, 0x8 ;  /* 0x000000000008781c */ /* 0x000fe20003f4f048 */
[----:B------:R-:W-:Y:S01]  /*1900*/  IMAD.MOV.U32 R12, RZ, RZ, 0x1 ;  /* 0x00000001ff0c7424 */ /* 0x000fe200078e00ff */
[----:B------:R-:W-:Y:S02]  /*1910*/  ISETP.NE.AND P3, PT, R5, RZ, P4 ;  /* 0x000000ff0500720c */ /* 0x000fe40002765270 */
[----:B------:R-:W-:Y:S02]  /*1920*/  CS2R R10, SRZ ;  /* 0x00000000000a7805 */ /* 0x000fe4000001ff00 */
[----:B------:R-:W-:Y:S01]  /*1930*/  PLOP3.LUT P2, PT, P2, PT, PT, 0x8, 0x80 ;  /* 0x000000000080781c */ /* 0x000fe2000174e170 */
[----:B------:R-:W-:Y:S01]  /*1940*/  IMAD.MOV.U32 R9, RZ, RZ, RZ ;  /* 0x000000ffff097224 */ /* 0x000fe200078e00ff */
[----:B------:R-:W3:Y:S01]  /*1950*/  LDCU UR65, c[0x0][0x370] ;  /* 0x00006e00ff4177ac */ /* 0x000ee20008000800 */
[----:B------:R-:W-:Y:S01]  /*1960*/  IMAD.MOV.U32 R8, RZ, RZ, 0x1 ;  /* 0x00000001ff087424 */ /* 0x000fe200078e00ff */
[----:B------:R-:W4:Y:S01]  /*1970*/  LDCU.64 UR54, c[0x0][0x348] ;  /* 0x00006900ff3677ac */ /* 0x000f220008000a00 */
[----:B------:R-:W-:Y:S01]  /*1980*/  ULEA UR69, UR73, UR69, 0x1 ;  /* 0x0000004549457291 */ /* 0x000fe2000f8e08ff */
[----:B------:R-:W1:Y:S01]  /*1990*/  LDCU UR64, c[0x0][0x374] ;  /* 0x00006e80ff4077ac */ /* 0x000e620008000800 */
[----:B--2---:R-:W-:-:S02]  /*19a0*/  UIADD3 UR5, UPT, UPT, UR6, 0xff, URZ ;  /* 0x000000ff06057890 */ /* 0x004fc4000fffe0ff */
[----:B------:R-:W-:Y:S02]  /*19b0*/  UIADD3 UR72, UPT, UPT, UR6, 0x1fe, URZ ;  /* 0x000001fe06487890 */ /* 0x000fe4000fffe0ff */
[----:B------:R-:W-:Y:S01]  /*19c0*/  USHF.R.S32.HI UR4, URZ, 0x1f, UR5 ;  /* 0x0000001fff047899 */ /* 0x000fe20008011405 */
[----:B------:R-:W-:-:S03]  /*19d0*/  UMOV UR29, URZ ;  /* 0x000000ff001d7c82 */ /* 0x000fc60008000000 */
[----:B------:R-:W-:Y:S02]  /*19e0*/  ULEA.HI UR4, UR4, UR5, URZ, 0x8 ;  /* 0x0000000504047291 */ /* 0x000fe4000f8f40ff */
[----:B------:R-:W-:Y:S02]  /*19f0*/  UIADD3 UR5, UPT, UPT, UR6, -0x1, URZ ;  /* 0xffffffff06057890 */ /* 0x000fe4000fffe0ff */
[----:B------:R-:W-:Y:S02]  /*1a00*/  USHF.R.S32.HI UR67, URZ, 0x8, UR4 ;  /* 0x00000008ff437899 */ /* 0x000fe40008011404 */
[----:B------:R-:W-:Y:S02]  /*1a10*/  UISETP.GE.U32.AND UP1, UPT, UR5, -0x1ff, UPT ;  /* 0xfffffe010500788c */ /* 0x000fe4000bf26070 */
[----:B------:R-:W-:-:S04]  /*1a20*/  UISETP.LT.U32.AND UP0, UPT, UR67, 0x3, UPT ;  /* 0x000000034300788c */ /* 0x000fc8000bf01070 */
[----:B------:R-:W-:Y:S02]  /*1a30*/  USEL UR66, UR67, 0x3, UP0 ;  /* 0x0000000343427887 */ /* 0x000fe40008000000 */
[----:B------:R-:W-:Y:S02]  /*1a40*/  UISETP.NE.AND UP0, UPT, UR20, URZ, UPT ;  /* 0x000000ff1400728c */ /* 0x000fe4000bf05270 */
[----:B------:R-:W-:Y:S02]  /*1a50*/  UIADD3 UR4, UPT, UPT, UR66, -0x1, URZ ;  /* 0xffffffff42047890 */ /* 0x000fe4000fffe0ff */
[----:B------:R-:W-:Y:S02]  /*1a60*/  @UP1 UIADD3 UR4, UPT, UPT, UR66, URZ, URZ ;  /* 0x000000ff42041290 */ /* 0x000fe4000fffe0ff */
[----:B------:R-:W-:Y:S02]  /*1a70*/  USEL UR58, UR58, 0x2, UP0 ;  /* 0x000000023a3a7887 */ /* 0x000fe40008000000 */
[----:B------:R-:W-:-:S02]  /*1a80*/  UIADD3 UR70, UPT, UPT, UR67, -UR66, URZ ;  /* 0x8000004243467290 */ /* 0x000fc4000fffe0ff */
[----:B------:R-:W-:Y:S02]  /*1a90*/  UIADD3 UR60, UPT, UPT, UR4, 0x1, URZ ;  /* 0x00000001043c7890 */ /* 0x000fe4000fffe0ff */
[----:B-1-34-:R-:W-:-:S12]  /*1aa0*/  UIADD3 UR68, UPT, UPT, -UR4, URZ, URZ ;  /* 0x000000ff04447290 */ /* 0x01afd8000fffe1ff */
.L_x_46:
[----:B------:R-:W-:-:S13]  /*1ab0*/  R2UR UR4, R84 ;  /* 0x00000000540472ca */ /* 0x000fda00000e0000 */
[----:B------:R-:W-:Y:S01]  /*1ac0*/  UISETP.NE.AND UP0, UPT, UR4, URZ, UPT ;  /* 0x000000ff0400728c */ /* 0x000fe2000bf05270 */
[----:B-1----:R-:W1:Y:S02]  /*1ad0*/  S2UR UR4, SR_CgaCtaId ;  /* 0x00000000000479c3 */ /* 0x002e640000008800 */
[----:B-1----:R-:W-:-:S06]  /*1ae0*/  MOV R84, UR4 ;  /* 0x0000000400547c02 */ /* 0x002fcc0008000f00 */
[----:B---3--:R-:W-:Y:S05]  /*1af0*/  BRA.U UP0, `(.L_x_23) ;  /* 0x0000000100347547 */ /* 0x008fea000b800000 */
[----:B------:R-:W1:Y:S01]  /*1b00*/  S2R R0, SR_CgaCtaId ;  /* 0x0000000000007919 */ /* 0x000e620000008800 */
[----:B------:R-:W-:Y:S02]  /*1b10*/  MOV R3, 0x400 ;  /* 0x0000040000037802 */ /* 0x000fe40000000f00 */
[----:B------:R-:W-:Y:S02]  /*1b20*/  SHF.L.U32 R2, R8, 0x1f, RZ ;  /* 0x0000001f08027819 */ /* 0x000fe400000006ff */
[----:B-1----:R-:W-:-:S05]  /*1b30*/  LEA R0, R0, R3, 0x18 ;  /* 0x0000000300007211 */ /* 0x002fca00078ec0ff */
[----:B------:R-:W-:-:S04]  /*1b40*/  IMAD R3, R9, 0x8, R0 ;  /* 0x0000000809037824 */ /* 0x000fc800078e0200 */
[----:B------:R-:W1:Y:S02]  /*1b50*/  SYNCS.PHASECHK.TRANS64.TRYWAIT P0, [R3+URZ+0xd0], R2 ;  /* 0x0000d002030075a7 */ /* 0x000e6400080011ff */
[----:B-1----:R-:W-:Y:S05]  /*1b60*/  @!P0 BRA `(.L_x_24) ;  /* 0x0000008c008c8947 */ /* 0x002fea0003800000 */
.L_x_150:
[----:B------:R-:W-:Y:S01]  /*1b70*/  VIADD R9, R9, 0x1 ;  /* 0x0000000109097836 */ /* 0x000fe20000000000 */
[----:B------:R1:W-:Y:S04]  /*1b80*/  SYNCS.ARRIVE.TRANS64.A1T0 RZ, [R3+URZ+0xc0], RZ ;  /* 0x0000c0ff03ff79a7 */ /* 0x0003e800081000ff */
[----:B------:R-:W-:-:S04]  /*1b90*/  ISETP.NE.AND P0, PT, R9, 0x2, PT ;  /* 0x000000020900780c */ /* 0x000fc80003f05270 */
[----:B------:R-:W-:Y:S02]  /*1ba0*/  SEL R9, R9, RZ, P0 ;  /* 0x000000ff09097207 */ /* 0x000fe40000000000 */
[----:B-1----:R-:W-:-:S04]  /*1bb0*/  SEL R3, RZ, 0x1, P0 ;  /* 0x00000001ff037807 */ /* 0x002fc80000000000 */
[----:B------:R-:W-:Y:S02]  /*1bc0*/  LOP3.LUT R8, R8, R3, RZ, 0x3c, !PT ;  /* 0x0000000308087212 */ /* 0x000fe400078e3cff */
.L_x_23:
[----:B------:R-:W-:Y:S01]  /*1bd0*/  R2UR UR4, R84 ;  /* 0x00000000540472ca */ /* 0x000fe200000e0000 */
[----:B------:R-:W-:Y:S01]  /*1be0*/  UMOV UR7, 0x400 ;  /* 0x0000040000077882 */ /* 0x000fe20000000000 */
[----:B------:R-:W-:Y:S01]  /*1bf0*/  SHF.L.U32 R0, R12, 0x1f, RZ ;  /* 0x0000001f0c007819 */ /* 0x000fe200000006ff */
[----:B------:R-:W-:Y:S02]  /*1c00*/  UISETP.GE.U32.AND UP0, UPT, UR72, 0x1ff, UPT ;  /* 0x000001ff4800788c */ /* 0x000fe4000bf06070 */
[----:B------:R-:W-:Y:S01]  /*1c10*/  ULEA UR35, UR12, UR69, 0x2 ;  /* 0x000000450c237291 */ /* 0x000fe2000f8e10ff */
[----:B------:R-:W-:-:S03]  /*1c20*/  UMOV UR15, URZ ;  /* 0x000000ff000f7c82 */ /* 0x000fc60008000000 */
[----:B------:R-:W-:-:S04]  /*1c30*/  USHF.L.U32 UR35, UR35, 0x5, URZ ;  /* 0x0000000523237899 */ /* 0x000fc800080006ff */
[----:B------:R-:W-:-:S04]  /*1c40*/  ULEA UR7, UR4, UR7, 0x18 ;  /* 0x0000000704077291 */ /* 0x000fc8000f8ec0ff */
[----:B------:R-:W-:-:S09]  /*1c50*/  ULEA UR4, UR29, UR7, 0x3 ;  /* 0x000000071d047291 */ /* 0x000fd2000f8e18ff */
[----:B------:R1:W2:Y:S01]  /*1c60*/  SYNCS.PHASECHK.TRANS64.TRYWAIT P1, [UR4+0x18], R0 ;  /* 0x00001800ff0075a7 */ /* 0x0002a20008021104 */
[----:B------:R-:W-:-:S04]  /*1c70*/  ULEA.HI UR4, UR28, UR28, URZ, 0x1 ;  /* 0x0000001c1c047291 */ /* 0x000fc8000f8f08ff */
[----:B------:R-:W-:Y:S02]  /*1c80*/  USHF.L.U32 UR5, UR4, 0x7, URZ ;  /* 0x0000000704057899 */ /* 0x000fe400080006ff */
[----:B------:R-:W-:Y:S02]  /*1c90*/  ULOP3.LUT UR20, UR4, 0xfffffffe, URZ, 0xc0, !UPT ;  /* 0xfffffffe04147892 */ /* 0x000fe4000f8ec0ff */
[----:B------:R-:W-:Y:S02]  /*1ca0*/  ULOP3.LUT UR5, UR5, 0xffffff00, URZ, 0xc0, !UPT ;  /* 0xffffff0005057892 */ /* 0x000fe4000f8ec0ff */
[----:B------:R-:W-:Y:S02]  /*1cb0*/  ULOP3.LUT UR20, UR20, 0x1, UR71, 0xf8, !UPT ;  /* 0x0000000114147892 */ /* 0x000fe4000f8ef847 */
[----:B------:R-:W-:Y:S01]  /*1cc0*/  ULEA UR51, UR73, UR5, 0x7 ;  /* 0x0000000549337291 */ /* 0x000fe2000f8e38ff */
[----:B------:R-:W-:Y:S11]  /*1cd0*/  BRA.U !UP0, `(.L_x_25) ;  /* 0x00000005085c7547 */ /* 0x000ff6000b800000 */
[----:B------:R-:W-:Y:S01]  /*1ce0*/  UMOV UR37, UR68 ;  /* 0x0000004400257c82 */ /* 0x000fe20008000000 */
[----:B------:R-:W-:Y:S01]  /*1cf0*/  UMOV UR5, UR29 ;  /* 0x0000001d00057c82 */ /* 0x000fe20008000000 */
[----:B------:R-:W-:Y:S01]  /*1d00*/  UMOV UR42, 0x80 ;  /* 0x00000080002a7882 */ /* 0x000fe20000000000 */
[----:B------:R-:W-:Y:S01]  /*1d10*/  UMOV UR19, URZ ;  /* 0x000000ff00137c82 */ /* 0x000fe20008000000 */
[----:B------:R-:W-:-:S05]  /*1d20*/  UMOV UR11, UR59 ;  /* 0x0000003b000b7c82 */ /* 0x000fca0008000000 */
.L_x_33:
[----:B------:R-:W-:Y:S01]  /*1d30*/  ULEA UR6, UR5, UR7, 0x3 ;  /* 0x0000000705067291 */ /* 0x000fe2000f8e18ff */
[----:B--2---:R-:W-:Y:S01]  /*1d40*/  @P4 MOV R2, 0x19000 ;  /* 0x0001900000024802 */ /* 0x004fe20000000f00 */
[----:B--23--:R-:W-:Y:S10]  /*1d50*/  @P1 BRA `(.L_x_26) ;  /* 0x00000000000c1947 */ /* 0x00cff40003800000 */
[----:B------:R-:W-:-:S04]  /*1d60*/  SHF.L.U32 R3, R12, 0x1f, RZ ;  /* 0x0000001f0c037819 */ /* 0x000fc800000006ff */
[----:B------:R-:W2:Y:S02]  /*1d70*/  SYNCS.PHASECHK.TRANS64.TRYWAIT P0, [UR6+0x18], R3 ;  /* 0x00001803ff0075a7 */ /* 0x000ea40008001106 */
[----:B--2---:R-:W-:Y:S05]  /*1d80*/  @!P0 BRA `(.L_x_27) ;  /* 0x0000008c00188947 */ /* 0x004fea0003800000 */
.L_x_26:
[----:B------:R2:W-:Y:S01]  /*1d90*/  @P4 SYNCS.ARRIVE.TRANS64 RZ, [UR6], R2 ;  /* 0x00000002ffff49a7 */ /* 0x0005e20008000006 */
[----:B------:R-:W-:Y:S02]  /*1da0*/  ULOP3.LUT UR4, UR58, 0x2, URZ, 0xfc, !UPT ;  /* 0x000000023a047892 */ /* 0x000fe4000f8efcff */
[----:B------:R-:W-:Y:S02]  /*1db0*/  UIADD3 UR37, UPT, UPT, UR37, 0x1, URZ ;  /* 0x0000000125257890 */ /* 0x000fe4000fffe0ff */
[----:B------:R-:W-:Y:S02]  /*1dc0*/  UISETP.NE.AND UP0, UPT, UR4, 0x2, UPT ;  /* 0x000000020400788c */ /* 0x000fe4000bf05270 */
[----:B------:R-:W-:-:S07]  /*1dd0*/  UISETP.NE.AND UP4, UPT, UR37, 0x1, UPT ;  /* 0x000000012500788c */ /* 0x000fce000bf85270 */
[----:B------:R-:W-:Y:S05]  /*1de0*/  BRA.U UP0, `(.L_x_28) ;  /* 0x0000000100047547 */ /* 0x000fea000b800000 */
[----:B------:R-:W-:Y:S05]  /*1df0*/  BPT.TRAP 0x1 ;  /* 0x000000040000795c */ /* 0x000fea0000300000 */
.L_x_28:
[----:B------:R-:W-:Y:S04]  /*1e00*/  BSSY.RECONVERGENT B0, `(.L_x_29) ;  /* 0x0000003000007945 */ /* 0x000fe80003800200 */
[----:B------:R-:W-:Y:S05]  /*1e10*/  @!P3 BRA `(.L_x_30) ;  /* 0x000000000004b947 */ /* 0x000fea0003800000 */
[----:B------:R-:W-:Y:S05]  /*1e20*/  BPT.TRAP 0x1 ;  /* 0x000000040000795c */ /* 0x000fea0000300000 */
.L_x_30:
[----:B------:R-:W-:Y:S05]  /*1e30*/  BSYNC.RECONVERGENT B0 ;  /* 0x0000000000007941 */ /* 0x000fea0003800200 */
.L_x_29:
[----:B------:R-:W-:Y:S01]  /*1e40*/  UIADD3 UR4, UPT, UPT, UR5, 0x1, URZ ;  /* 0x0000000105047890 */ /* 0x000fe2000fffe0ff */
[----:B------:R-:W-:Y:S01]  /*1e50*/  BSSY.RECONVERGENT B0, `(.L_x_31) ;  /* 0x0000039000007945 */ /* 0x000fe20003800200 */
[----:B------:R-:W-:Y:S02]  /*1e60*/  ELECT P0, URZ, PT ;  /* 0x0000000000ff782f */ /* 0x000fe40003800000 */
[----:B------:R-:W-:-:S04]  /*1e70*/  UISETP.NE.AND UP0, UPT, UR4, 0x3, UPT ;  /* 0x000000030400788c */ /* 0x000fc8000bf05270 */
[----:B------:R-:W-:Y:S02]  /*1e80*/  USEL UR8, URZ, 0x1, UP0 ;  /* 0x00000001ff087887 */ /* 0x000fe40008000000 */
[----:B------:R-:W-:-:S04]  /*1e90*/  USEL UR29, UR4, URZ, UP0 ;  /* 0x000000ff041d7287 */ /* 0x000fc80008000000 */
[----:B------:R-:W-:Y:S01]  /*1ea0*/  ULEA UR4, UR29, UR7, 0x3 ;  /* 0x000000071d047291 */ /* 0x000fe2000f8e18ff */
[----:B------:R-:W-:-:S04]  /*1eb0*/  LOP3.LUT R12, R12, UR8, RZ, 0x3c, !PT ;  /* 0x000000080c0c7c12 */ /* 0x000fc8000f8e3cff */
[----:B-1----:R-:W-:-:S04]  /*1ec0*/  SHF.L.U32 R0, R12, 0x1f, RZ ;  /* 0x0000001f0c007819 */ /* 0x002fc800000006ff */
[----:B------:R1:W3:Y:S01]  /*1ed0*/  SYNCS.PHASECHK.TRANS64.TRYWAIT P1, [UR4+0x18], R0 ;  /* 0x00001800ff0075a7 */ /* 0x0002e20008021104 */
[----:B------:R-:W-:Y:S05]  /*1ee0*/  @!P0 BRA `(.L_x_32) ;  /* 0x0000000000bc8947 */ /* 0x000fea0003800000 */
[----:B------:R-:W-:Y:S02]  /*1ef0*/  ULEA UR24, UR5, UR45, 0xe ;  /* 0x0000002d05187291 */ /* 0x000fe4000f8e70ff */
[----:B------:R-:W-:Y:S02]  /*1f00*/  ULEA UR40, UR5, UR7, 0xf ;  /* 0x0000000705287291 */ /* 0x000fe4000f8e78ff */
[----:B------:R-:W-:Y:S02]  /*1f10*/  UIADD3 UR22, UP3, UPT, UR54, 0x80, URZ ;  /* 0x0000008036167890 */ /* 0x000fe4000ff7e0ff */
[----:B------:R-:W-:Y:S02]  /*1f20*/  USHF.L.U32 UR16, UR5, 0xa, URZ ;  /* 0x0000000a05107899 */ /* 0x000fe400080006ff */
[----:B------:R-:W-:Y:S02]  /*1f30*/  UIADD3 UR14, UP2, UPT, UR54, 0x180, URZ ;  /* 0x00000180360e7890 */ /* 0x000fe4000ff5e0ff */
[----:B------:R-:W-:-:S02]  /*1f40*/  UIADD3 UR24, UPT, UPT, UR7, UR24, URZ ;  /* 0x0000001807187290 */ /* 0x000fc4000fffe0ff */
[----:B------:R-:W-:Y:S02]  /*1f50*/  UIADD3 UR46, UP1, UPT, UR54, 0x280, URZ ;  /* 0x00000280362e7890 */ /* 0x000fe4000ff3e0ff */
[----:B------:R-:W-:Y:S02]  /*1f60*/  UIADD3 UR50, UPT, UPT, UR42, -0x80, URZ ;  /* 0xffffff802a327890 */ /* 0x000fe4000fffe0ff */
[----:B------:R-:W-:Y:S02]  /*1f70*/  ULOP3.LUT UR49, UR6, 0xfefffff8, URZ, 0xc0, !UPT ;  /* 0xfefffff806317892 */ /* 0x000fe4000f8ec0ff */
[----:B------:R-:W-:Y:S02]  /*1f80*/  UIADD3.X UR23, UPT, UPT, URZ, UR55, URZ, UP3, !UPT ;  /* 0x00000037ff177290 */ /* 0x000fe40009ffe4ff */
[----:B------:R-:W-:Y:S02]  /*1f90*/  UIADD3 UR48, UPT, UPT, UR40, 0x8400, URZ ;  /* 0x0000840028307890 */ /* 0x000fe4000fffe0ff */
[----:B------:R-:W-:-:S02]  /*1fa0*/  UIADD3 UR30, UP0, UPT, UR54, 0x380, URZ ;  /* 0x00000380361e7890 */ /* 0x000fc4000ff1e0ff */
[----:B------:R-:W-:Y:S02]  /*1fb0*/  ULOP3.LUT UR8, UR16, UR53, URZ, 0xfc, !UPT ;  /* 0x0000003510087292 */ /* 0x000fe4000f8efcff */
[----:B------:R-:W-:Y:S02]  /*1fc0*/  UIADD3 UR40, UPT, UPT, UR40, 0xc400, URZ ;  /* 0x0000c40028287890 */ /* 0x000fe4000fffe0ff */
[----:B------:R-:W-:Y:S02]  /*1fd0*/  UIADD3.X UR15, UPT, UPT, URZ, UR55, URZ, UP2, !UPT ;  /* 0x00000037ff0f7290 */ /* 0x000fe400097fe4ff */
[----:B------:R-:W-:Y:S02]  /*1fe0*/  UIADD3 UR32, UPT, UPT, UR24, 0x20400, URZ ;  /* 0x0002040018207890 */ /* 0x000fe4000fffe0ff */
[----:B------:R-:W-:Y:S02]  /*1ff0*/  UPRMT UR4, URZ, 0x5410, UR38 ;  /* 0x00005410ff047896 */ /* 0x000fe40008000026 */
[----:B------:R-:W-:-:S02]  /*2000*/  UIADD3 UR24, UPT, UPT, UR24, 0x22400, URZ ;  /* 0x0002240018187890 */ /* 0x000fc4000fffe0ff */
[----:B------:R-:W-:Y:S02]  /*2010*/  UIADD3.X UR47, UPT, UPT, URZ, UR55, URZ, UP1, !UPT ;  /* 0x00000037ff2f7290 */ /* 0x000fe40008ffe4ff */
[----:B------:R-:W-:Y:S02]  /*2020*/  UIADD3 UR16, UPT, UPT, UR7, 0x2c400, UR16 ;  /* 0x0002c40007107890 */ /* 0x000fe4000fffe010 */
[----:B------:R-:W-:Y:S02]  /*2030*/  UIADD3 UR8, UPT, UPT, UR7, 0x2d000, UR8 ;  /* 0x0002d00007087890 */ /* 0x000fe4000fffe008 */
[----:B------:R-:W-:Y:S01]  /*2040*/  UIADD3.X UR31, UPT, UPT, URZ, UR55, URZ, UP0, !UPT ;  /* 0x00000037ff1f7290 */ /* 0x000fe200087fe4ff */
[----:B------:R-:W-:Y:S01]  /*2050*/  UMOV UR56, 0x0 ;  /* 0x0000000000387882 */ /* 0x000fe20000000000 */
[----:B------:R-:W-:Y:S01]  /*2060*/  UMOV UR57, 0x10000000 ;  /* 0x1000000000397882 */ /* 0x000fe20000000000 */
[----:B------:R-:W-:Y:S01]  /*2070*/  UMOV UR43, UR51 ;  /* 0x00000033002b7c82 */ /* 0x000fe20008000000 */
[----:B------:R-:W-:Y:S01]  /*2080*/  UMOV UR44, UR52 ;  /* 0x00000034002c7c82 */ /* 0x000fe20008000000 */
[----:B------:R-:W-:Y:S01]  /*2090*/  UMOV UR41, UR49 ;  /* 0x0000003100297c82 */ /* 0x000fe20008000000 */
[----:B------:R-:W-:Y:S01]  /*20a0*/  UMOV UR36, UR52 ;  /* 0x0000003400247c82 */ /* 0x000fe20008000000 */
[----:B------:R-:W-:Y:S01]  /*20b0*/  UMOV UR33, UR49 ;  /* 0x0000003100217c82 */ /* 0x000fe20008000000 */
[----:B------:R-:W-:Y:S01]  /*20c0*/  UMOV UR34, UR50 ;  /* 0x0000003200227c82 */ /* 0x000fe20008000000 */
[----:B------:R4:W-:Y:S01]  /*20d0*/  UTMALDG.3D.2CTA [UR48], [UR22], desc[UR56] ;  /* 0x00003830160075b4 */ /* 0x0009e20008211000 */
[----:B------:R-:W-:Y:S01]  /*20e0*/  UMOV UR26, UR42 ;  /* 0x0000002a001a7c82 */ /* 0x000fe20008000000 */
[----:B------:R-:W-:Y:S01]  /*20f0*/  UMOV UR27, UR35 ;  /* 0x00000023001b7c82 */ /* 0x000fe20008000000 */
[----:B------:R-:W-:Y:S01]  /*2100*/  UMOV UR28, UR52 ;  /* 0x00000034001c7c82 */ /* 0x000fe20008000000 */
[----:B------:R-:W-:Y:S01]  /*2110*/  UMOV UR25, UR49 ;  /* 0x0000003100197c82 */ /* 0x000fe20008000000 */
[----:B------:R-:W-:Y:S01]  /*2120*/  UMOV UR18, URZ ;  /* 0x000000ff00127c82 */ /* 0x000fe20008000000 */
[----:B------:R-:W-:Y:S01]  /*2130*/  UMOV UR21, UR52 ;  /* 0x0000003400157c82 */ /* 0x000fe20008000000 */
[----:B------:R-:W-:Y:S01]  /*2140*/  UMOV UR17, UR49 ;  /* 0x0000003100117c82 */ /* 0x000fe20008000000 */
[----:B------:R4:W-:Y:S01]  /*2150*/  UTMALDG.3D.2CTA [UR40], [UR22], desc[UR56] ;  /* 0x00003828160075b4 */ /* 0x0009e20008211000 */
[----:B------:R-:W-:Y:S01]  /*2160*/  UMOV UR63, 0xf0000 ;  /* 0x000f0000003f7882 */ /* 0x000fe20000000000 */
[----:B------:R-:W-:Y:S01]  /*2170*/  UMOV UR13, UR52 ;  /* 0x00000034000d7c82 */ /* 0x000fe20008000000 */
[----:B------:R-:W-:Y:S01]  /*2180*/  UMOV UR9, UR49 ;  /* 0x0000003100097c82 */ /* 0x000fe20008000000 */
[----:B------:R4:W-:Y:S01]  /*2190*/  UTMALDG.3D.MULTICAST.2CTA [UR32], [UR14], UR4, desc[UR56] ;  /* 0x000038200e0073b4 */ /* 0x0009e20008211804 */
[----:B------:R4:W-:Y:S01]  /*21a0*/  UTMALDG.3D.MULTICAST.2CTA [UR24], [UR14], UR4, desc[UR56] ;  /* 0x000038180e0073b4 */ /* 0x0009e20008211804 */
[----:B------:R4:W-:Y:S01]  /*21b0*/  UTMALDG.4D.2CTA [UR16], [UR46], desc[UR56] ;  /* 0x000038102e0075b4 */ /* 0x0009e20008219000 */
[----:B------:R4:W-:Y:S02]  /*21c0*/  UTMALDG.4D.MULTICAST.2CTA [UR8], [UR30], UR63, desc[UR56] ;  /* 0x000038081e0073b4 */ /* 0x0009e4000821983f */
[----:B----4-:R-:W-:Y:S01]  /*21d0*/  NOP ;  /* 0x0000000000007918 */ /* 0x010fe20000000000 */
.L_x_32:
[----:B------:R-:W-:Y:S05]  /*21e0*/  BSYNC.RECONVERGENT B0 ;  /* 0x0000000000007941 */ /* 0x000fea0003800200 */
.L_x_31:
[----:B------:R-:W-:Y:S02]  /*21f0*/  UIADD3 UR42, UPT, UPT, UR42, 0x100, URZ ;  /* 0x000001002a2a7890 */ /* 0x000fe4000fffe0ff */
[----:B------:R-:W-:Y:S02]  /*2200*/  UIADD3 UR11, UPT, UPT, UR11, 0x2, URZ ;  /* 0x000000020b0b7890 */ /* 0x000fe4000fffe0ff */
[----:B------:R-:W-:Y:S01]  /*2210*/  UIADD3 UR19, UPT, UPT, UR19, 0x2, URZ ;  /* 0x0000000213137890 */ /* 0x000fe2000fffe0ff */
[----:B------:R-:W-:Y:S01]  /*2220*/  UMOV UR5, UR29 ;  /* 0x0000001d00057c82 */ /* 0x000fe20008000000 */
[----:B------:R-:W-:Y:S01]  /*2230*/  UMOV UR15, UR60 ;  /* 0x0000003c000f7c82 */ /* 0x000fe20008000000 */
[----:B------:R-:W-:Y:S09]  /*2240*/  BRA.U UP4, `(.L_x_33) ;  /* 0xfffffff904b87547 */ /* 0x000ff2000b83ffff */
.L_x_25:
[----:B------:R-:W-:Y:S01]  /*2250*/  ULEA UR4, UR29, UR7, 0x3 ;  /* 0x000000071d047291 */ /* 0x000fe2000f8e18ff */
[----:B-1----:R-:W-:Y:S01]  /*2260*/  SHF.L.U32 R0, R12, 0x1f, RZ ;  /* 0x0000001f0c007819 */ /* 0x002fe200000006ff */
[----:B------:R-:W-:Y:S01]  /*2270*/  @!P2 SYNCS.ARRIVE.TRANS64.A1T0 RZ, [UR7+0x78], RZ ;  /* 0x000078ffffffa9a7 */ /* 0x000fe20008100007 */
[----:B------:R-:W-:-:S06]  /*2280*/  UISETP.GT.AND UP0, UPT, UR67, UR66, UPT ;  /* 0x000000424300728c */ /* 0x000fcc000bf04270 */
[----:B--23--:R1:W2:Y:S03]  /*2290*/  SYNCS.PHASECHK.TRANS64.TRYWAIT P1, [UR4+0x18], R0 ;  /* 0x00001800ff0075a7 */ /* 0x00c2a60008021104 */
[----:B------:R-:W-:Y:S05]  /*22a0*/  BRA.U !UP0, `(.L_x_34) ;  /* 0x00000005084c7547 */ /* 0x000fea000b800000 */
[----:B------:R-:W-:Y:S01]  /*22b0*/  UIADD3 UR37, UPT, UPT, UR70, UR15, URZ ;  /* 0x0000000f46257290 */ /* 0x000fe2000fffe0ff */
[----:B------:R-:W-:-:S11]  /*22c0*/  UMOV UR5, UR29 ;  /* 0x0000001d00057c82 */ /* 0x000fd60008000000 */
.L_x_42:
[----:B------:R-:W-:Y:S01]  /*22d0*/  ULEA UR14, UR5, UR7, 0x3 ;  /* 0x00000007050e7291 */ /* 0x000fe2000f8e18ff */
[----:B--2---:R-:W-:Y:S01]  /*22e0*/  @P4 MOV R2, 0x19000 ;  /* 0x0001900000024802 */ /* 0x004fe20000000f00 */
[----:B--23--:R-:W-:Y:S10]  /*22f0*/  @P1 BRA `(.L_x_35) ;  /* 0x00000000000c1947 */ /* 0x00cff40003800000 */
[----:B------:R-:W-:-:S04]  /*2300*/  SHF.L.U32 R3, R12, 0x1f, RZ ;  /* 0x0000001f0c037819 */ /* 0x000fc800000006ff */
[----:B------:R-:W2:Y:S02]  /*2310*/  SYNCS.PHASECHK.TRANS64.TRYWAIT P0, [UR14+0x18], R3 ;  /* 0x00001803ff0075a7 */ /* 0x000ea4000800110e */
[----:B--2---:R-:W-:Y:S05]  /*2320*/  @!P0 BRA `(.L_x_36) ;  /* 0x0000008400c88947 */ /* 0x004fea0003800000 */
.L_x_35:
[----:B------:R2:W-:Y:S01]  /*2330*/  @P4 SYNCS.ARRIVE.TRANS64 RZ, [UR14], R2 ;  /* 0x00000002ffff49a7 */ /* 0x0005e2000800000e */
[----:B------:R-:W-:-:S04]  /*2340*/  ULOP3.LUT UR4, UR58, 0x2, URZ, 0xfc, !UPT ;  /* 0x000000023a047892 */ /* 0x000fc8000f8efcff */
[----:B------:R-:W-:-:S09]  /*2350*/  UISETP.NE.AND UP0, UPT, UR4, 0x2, UPT ;  /* 0x000000020400788c */ /* 0x000fd2000bf05270 */
[----:B------:R-:W-:Y:S05]  /*2360*/  BRA.U UP0, `(.L_x_37) ;  /* 0x0000000100047547 */ /* 0x000fea000b800000 */
[----:B------:R-:W-:Y:S05]  /*2370*/  BPT.TRAP 0x1 ;  /* 0x000000040000795c */ /* 0x000fea0000300000 */
.L_x_37:
[----:B------:R-:W-:Y:S04]  /*2380*/  BSSY.RECONVERGENT B0, `(.L_x_38) ;  /* 0x0000003000007945 */ /* 0x000fe80003800200 */
[----:B------:R-:W-:Y:S05]  /*2390*/  @!P3 BRA `(.L_x_39) ;  /* 0x000000000004b947 */ /* 0x000fea0003800000 */
[----:B------:R-:W-:Y:S05]  /*23a0*/  BPT.TRAP 0x1 ;  /* 0x000000040000795c */ /* 0x000fea0000300000 */
.L_x_39:
[----:B------:R-:W-:Y:S05]  /*23b0*/  BSYNC.RECONVERGENT B0 ;  /* 0x0000000000007941 */ /* 0x000fea0003800200 */
.L_x_38:
        /* <DEDUP_REMOVED lines=12> */
[----:B------:R-:W-:Y:S02]  /*2480*/  UIADD3 UR8, UP3, UPT, UR54, 0x80, URZ ;  /* 0x0000008036087890 */ /* 0x000fe4000ff7e0ff */
[----:B------:R-:W-:Y:S02]  /*2490*/  USHF.L.U32 UR50, UR15, 0x8, URZ ;  /* 0x000000080f327899 */ /* 0x000fe400080006ff */
[----:B------:R-:W-:Y:S02]  /*24a0*/  ULOP3.LUT UR49, UR14, 0xfefffff8, URZ, 0xc0, !UPT ;  /* 0xfefffff80e317892 */ /* 0x000fe4000f8ec0ff */
[----:B------:R-:W-:Y:S02]  /*24b0*/  UIADD3.X UR9, UPT, UPT, URZ, UR55, URZ, UP3, !UPT ;  /* 0x00000037ff097290 */ /* 0x000fe40009ffe4ff */
[----:B------:R-:W-:-:S02]  /*24c0*/  UIADD3 UR48, UPT, UPT, UR40, 0x8400, URZ ;  /* 0x0000840028307890 */ /* 0x000fc4000fffe0ff */
[----:B------:R-:W-:Y:S02]  /*24d0*/  UIADD3 UR42, UPT, UPT, UR50, 0x80, URZ ;  /* 0x00000080322a7890 */ /* 0x000fe4000fffe0ff */
[----:B------:R-:W-:Y:S02]  /*24e0*/  UIADD3 UR40, UPT, UPT, UR40, 0xc400, URZ ;  /* 0x0000c40028287890 */ /* 0x000fe4000fffe0ff */
[----:B------:R-:W-:Y:S01]  /*24f0*/  ULEA UR24, UR5, UR45, 0xe ;  /* 0x0000002d05187291 */ /* 0x000fe2000f8e70ff */
[----:B------:R-:W-:Y:S01]  /*2500*/  UMOV UR56, 0x0 ;  /* 0x0000000000387882 */ /* 0x000fe20000000000 */
[----:B------:R-:W-:Y:S01]  /*2510*/  UMOV UR57, 0x10000000 ;  /* 0x1000000000397882 */ /* 0x000fe20000000000 */
[----:B------:R-:W-:Y:S01]  /*2520*/  USHF.L.U32 UR4, UR5, 0xa, URZ ;  /* 0x0000000a05047899 */ /* 0x000fe200080006ff */
[----:B------:R-:W-:Y:S01]  /*2530*/  UTMALDG.3D.2CTA [UR48], [UR8], desc[UR56] ;  /* 0x00003830080075b4 */ /* 0x000fe20008211000 */
[----:B------:R-:W-:Y:S01]  /*2540*/  UIADD3 UR22, UP2, UPT, UR54, 0x180, URZ ;  /* 0x0000018036167890 */ /* 0x000fe2000ff5e0ff */
[----:B------:R-:W-:Y:S01]  /*2550*/  UMOV UR43, UR51 ;  /* 0x00000033002b7c82 */ /* 0x000fe20008000000 */
[----:B------:R-:W-:Y:S01]  /*2560*/  UMOV UR44, UR52 ;  /* 0x00000034002c7c82 */ /* 0x000fe20008000000 */
[----:B------:R-:W-:Y:S01]  /*2570*/  UIADD3 UR24, UPT, UPT, UR7, UR24, URZ ;  /* 0x0000001807187290 */ /* 0x000fe2000fffe0ff */
[----:B------:R-:W-:Y:S01]  /*2580*/  UMOV UR41, UR49 ;  /* 0x0000003100297c82 */ /* 0x000fe20008000000 */
[----:B------:R-:W-:Y:S01]  /*2590*/  UIADD3 UR30, UP1, UPT, UR54, 0x280, URZ ;  /* 0x00000280361e7890 */ /* 0x000fe2000ff3e0ff */
[----:B------:R4:W-:Y:S01]  /*25a0*/  UTMALDG.3D.2CTA [UR40], [UR8], desc[UR56] ;  /* 0x00003828080075b4 */ /* 0x0009e20008211000 */
[----:B------:R-:W-:-:S02]  /*25b0*/  UIADD3 UR46, UP0, UPT, UR54, 0x380, URZ ;  /* 0x00000380362e7890 */ /* 0x000fc4000ff1e0ff */
[----:B------:R-:W-:Y:S02]  /*25c0*/  USHF.L.U32 UR19, UR15, 0x1, URZ ;  /* 0x000000010f137899 */ /* 0x000fe400080006ff */
[----:B------:R-:W-:Y:S02]  /*25d0*/  UIADD3.X UR23, UPT, UPT, URZ, UR55, URZ, UP2, !UPT ;  /* 0x00000037ff177290 */ /* 0x000fe400097fe4ff */
[----:B------:R-:W-:Y:S02]  /*25e0*/  UIADD3 UR32, UPT, UPT, UR24, 0x20400, URZ ;  /* 0x0002040018207890 */ /* 0x000fe4000fffe0ff */
[----:B------:R-:W-:Y:S02]  /*25f0*/  UPRMT UR6, URZ, 0x5410, UR38 ;  /* 0x00005410ff067896 */ /* 0x000fe40008000026 */
[----:B------:R-:W-:Y:S02]  /*2600*/  UIADD3 UR24, UPT, UPT, UR24, 0x22400, URZ ;  /* 0x0002240018187890 */ /* 0x000fe4000fffe0ff */
[----:B------:R-:W-:-:S02]  /*2610*/  UIADD3.X UR31, UPT, UPT, URZ, UR55, URZ, UP1, !UPT ;  /* 0x00000037ff1f7290 */ /* 0x000fc40008ffe4ff */
[----:B------:R-:W-:Y:S02]  /*2620*/  UIADD3 UR16, UPT, UPT, UR7, 0x2c400, UR4 ;  /* 0x0002c40007107890 */ /* 0x000fe4000fffe004 */
[----:B------:R-:W-:Y:S02]  /*2630*/  UIADD3 UR11, UPT, UPT, UR59, UR19, URZ ;  /* 0x000000133b0b7290 */ /* 0x000fe4000fffe0ff */
[----:B------:R-:W-:Y:S01]  /*2640*/  UIADD3.X UR47, UPT, UPT, URZ, UR55, URZ, UP0, !UPT ;  /* 0x00000037ff2f7290 */ /* 0x000fe200087fe4ff */
[----:B------:R-:W-:Y:S01]  /*2650*/  UMOV UR36, UR52 ;  /* 0x0000003400247c82 */ /* 0x000fe20008000000 */
[----:B------:R-:W-:Y:S01]  /*2660*/  UMOV UR33, UR49 ;  /* 0x0000003100217c82 */ /* 0x000fe20008000000 */
[----:B------:R-:W-:Y:S01]  /*2670*/  UMOV UR34, UR50 ;  /* 0x0000003200227c82 */ /* 0x000fe20008000000 */
[----:B------:R-:W-:Y:S01]  /*2680*/  UMOV UR27, UR35 ;  /* 0x00000023001b7c82 */ /* 0x000fe20008000000 */
[----:B------:R-:W-:Y:S01]  /*2690*/  UMOV UR28, UR52 ;  /* 0x00000034001c7c82 */ /* 0x000fe20008000000 */
[----:B------:R-:W-:Y:S01]  /*26a0*/  UMOV UR25, UR49 ;  /* 0x0000003100197c82 */ /* 0x000fe20008000000 */
[----:B------:R-:W-:Y:S01]  /*26b0*/  UMOV UR26, UR42 ;  /* 0x0000002a001a7c82 */ /* 0x000fe20008000000 */
[----:B------:R-:W-:Y:S01]  /*26c0*/  UMOV UR18, URZ ;  /* 0x000000ff00127c82 */ /* 0x000fe20008000000 */
[----:B------:R-:W-:Y:S01]  /*26d0*/  UMOV UR21, UR52 ;  /* 0x0000003400157c82 */ /* 0x000fe20008000000 */
[----:B------:R1:W-:Y:S01]  /*26e0*/  UTMALDG.3D.MULTICAST.2CTA [UR32], [UR22], UR6, desc[UR56] ;  /* 0x00003820160073b4 */ /* 0x0003e20008211806 */
[----:B------:R-:W-:Y:S01]  /*26f0*/  UMOV UR17, UR49 ;  /* 0x0000003100117c82 */ /* 0x000fe20008000000 */
[----:B------:R-:W-:Y:S01]  /*2700*/  UMOV UR13, UR52 ;  /* 0x00000034000d7c82 */ /* 0x000fe20008000000 */
[----:B------:R1:W-:Y:S01]  /*2710*/  UTMALDG.3D.MULTICAST.2CTA [UR24], [UR22], UR6, desc[UR56] ;  /* 0x00003818160073b4 */ /* 0x0003e20008211806 */
[----:B----4-:R-:W-:Y:S01]  /*2720*/  ULOP3.LUT UR8, UR4, UR53, URZ, 0xfc, !UPT ;  /* 0x0000003504087292 */ /* 0x010fe2000f8efcff */
[----:B------:R-:W-:-:S02]  /*2730*/  UMOV UR9, UR49 ;  /* 0x0000003100097c82 */ /* 0x000fc40008000000 */
[----:B------:R-:W-:Y:S01]  /*2740*/  UMOV UR4, 0xf0000 ;  /* 0x000f000000047882 */ /* 0x000fe20000000000 */
[----:B------:R-:W-:Y:S01]  /*2750*/  UIADD3 UR8, UPT, UPT, UR7, 0x2d000, UR8 ;  /* 0x0002d00007087890 */ /* 0x000fe2000fffe008 */
[----:B------:R1:W-:Y:S08]  /*2760*/  UTMALDG.4D.2CTA [UR16], [UR30], desc[UR56] ;  /* 0x000038101e0075b4 */ /* 0x0003f00008219000 */
[----:B------:R1:W-:Y:S02]  /*2770*/  UTMALDG.4D.MULTICAST.2CTA [UR8], [UR46], UR4, desc[UR56] ;  /* 0x000038082e0073b4 */ /* 0x0003e40008219804 */
[----:B-1----:R-:W-:Y:S01]  /*2780*/  NOP ;  /* 0x0000000000007918 */ /* 0x002fe20000000000 */
.L_x_41:
[----:B------:R-:W-:Y:S05]  /*2790*/  BSYNC.RECONVERGENT B0 ;  /* 0x0000000000007941 */ /* 0x000fea0003800200 */
.L_x_40:
[----:B------:R-:W-:Y:S01]  /*27a0*/  UIADD3 UR15, UPT, UPT, UR15, 0x1, URZ ;  /* 0x000000010f0f7890 */ /* 0x000fe2000fffe0ff */
[----:B------:R-:W-:-:S03]  /*27b0*/  UMOV UR5, UR29 ;  /* 0x0000001d00057c82 */ /* 0x000fc60008000000 */
[----:B------:R-:W-:-:S09]  /*27c0*/  UISETP.NE.AND UP0, UPT, UR15, UR37, UPT ;  /* 0x000000250f00728c */ /* 0x000fd2000bf05270 */
[----:B------:R-:W-:Y:S05]  /*27d0*/  BRA.U UP0, `(.L_x_42) ;  /* 0xfffffff900bc7547 */ /* 0x000fea000b83ffff */
.L_x_34:
[C---:B------:R-:W-:Y:S01]  /*27e0*/  LEA R3, R11.reuse, UR7, 0x3 ;  /* 0x000000070b037c11 */ /* 0x040fe2000f8e18ff */
[----:B------:R-:W-:Y:S01]  /*27f0*/  NOP ;  /* 0x0000000000007918 */ /* 0x000fe20000000000 */
[----:B-1----:R-:W-:Y:S02]  /*2800*/  SHF.L.U32 R0, R10, 0x1f, RZ ;  /* 0x0000001f0a007819 */ /* 0x002fe400000006ff */
[----:B------:R-:W-:Y:S02]  /*2810*/  LEA R5, R11, UR7, 0x4 ;  /* 0x000000070b057c11 */ /* 0x000fe4000f8e20ff */
[----:B------:R-:W1:Y:S02]  /*2820*/  SYNCS.PHASECHK.TRANS64.TRYWAIT P0, [R3+URZ+0x80], R0 ;  /* 0x00008000030075a7 */ /* 0x000e6400080011ff */
[----:B-1----:R-:W-:Y:S05]  /*2830*/  @!P0 BRA `(.L_x_43) ;  /* 0x00000080009c8947 */ /* 0x002fea0003800000 */
.L_x_153:
[----:B------:R-:W4:Y:S01]  /*2840*/  LDS.128 R4, [R5+0xf0] ;  /* 0x0000f00005047984 */ /* 0x000f220000000c00 */
[----:B------:R-:W-:Y:S01]  /*2850*/  UISETP.GE.AND UP0, UPT, UR39, 0x1, UPT ;  /* 0x000000012700788c */ /* 0x000fe2000bf06270 */
[----:B------:R-:W-:Y:S01]  /*2860*/  @!PT LDS RZ, [RZ] ;  /* 0x00000000fffff984 */ /* 0x000fe20000000800 */
[----:B------:R-:W-:Y:S01]  /*2870*/  @!PT LDS RZ, [RZ] ;  /* 0x00000000fffff984 */ /* 0x000fe20000000800 */
[----:B------:R-:W-:Y:S01]  /*2880*/  @!PT LDS RZ, [RZ] ;  /* 0x00000000fffff984 */ /* 0x000fe20000000800 */
[----:B------:R-:W-:Y:S01]  /*2890*/  @!PT LDS RZ, [RZ] ;  /* 0x00000000fffff984 */ /* 0x000fe20000000800 */
[----:B------:R1:W-:Y:S06]  /*28a0*/  MEMBAR.ALL.CTA ;  /* 0x0000000000007992 */ /* 0x0003ec0000008000 */
[----:B-1----:R-:W1:Y:S01]  /*28b0*/  FENCE.VIEW.ASYNC.S ;  /* 0x00000000000073c6 */ /* 0x002e620000000000 */
[----:B----4-:R-:W-:-:S13]  /*28c0*/  LOP3.LUT P0, RZ, R6, 0x1, RZ, 0xc0, !PT ;  /* 0x0000000106ff7812 */ /* 0x010fda000780c0ff */
[----:B-1----:R-:W-:Y:S01]  /*28d0*/  VOTEU.ANY UP1, P0 ;  /* 0x0000000000ff7886 */ /* 0x002fe20000020100 */
[----:B------:R-:W-:-:S13]  /*28e0*/  PLOP3.LUT P0, PT, PT, PT, UP1, 0x80, 0x8 ;  /* 0x000000000008781c */ /* 0x000fda0003f0f018 */
[----:B------:R-:W-:Y:S02]  /*28f0*/  @P0 LOP3.LUT R0, R5, 0xffff, RZ, 0xc0, !PT ;  /* 0x0000ffff05000812 */ /* 0x000fe400078ec0ff */
[----:B--2---:R-:W-:Y:S02]  /*2900*/  @P0 MOV R2, R4 ;  /* 0x0000000400020202 */ /* 0x004fe40000000f00 */
[----:B------:R-:W-:Y:S01]  /*2910*/  @P0 R2UR UR5, R0 ;  /* 0x00000000000502ca */ /* 0x000fe200000e0000 */
[----:B------:R-:W-:Y:S01]  /*2920*/  VIADD R0, R3, 0x90 ;  /* 0x0000009003007836 */ /* 0x000fe20000000000 */
[----:B------:R-:W-:Y:S02]  /*2930*/  @P0 SHF.R.U32.HI R4, RZ, 0x10, R5 ;  /* 0x00000010ff040819 */ /* 0x000fe40000011605 */
[----:B------:R-:W-:Y:S02]  /*2940*/  @P0 R2UR UR6, R2 ;  /* 0x00000000020602ca */ /* 0x000fe400000e0000 */
[----:B------:R-:W-:-:S02]  /*2950*/  PRMT R0, RZ, 0x654, R0 ;  /* 0x00000654ff007816 */ /* 0x000fc40000000000 */
[----:B------:R-:W-:Y:S02]  /*2960*/  @P0 R2UR UR4, R4 ;  /* 0x00000000040402ca */ /* 0x000fe400000e0000 */
[----:B------:R1:W-:Y:S03]  /*2970*/  SYNCS.ARRIVE.TRANS64.RED.A1T0 RZ, [R0+URZ], RZ ;  /* 0x000000ff00ff79a7 */ /* 0x0003e600081004ff */
[----:B------:R-:W-:-:S04]  /*2980*/  @UP1 UMOV UR61, UR5 ;  /* 0x00000005003d1c82 */ /* 0x000fc80008000000 */
[----:B------:R-:W-:-:S04]  /*2990*/  @UP1 UMOV UR62, UR6 ;  /* 0x00000006003e1c82 */ /* 0x000fc80008000000 */
[----:B------:R-:W-:Y:S01]  /*29a0*/  @UP1 UMOV UR52, UR4 ;  /* 0x0000000400341c82 */ /* 0x000fe20008000000 */
[----:B------:R-:W-:Y:S05]  /*29b0*/  BRA.U !UP0, `(.L_x_44) ;  /* 0x0000000108d47547 */ /* 0x000fea000b800000 */
[----:B------:R-:W2:Y:S01]  /*29c0*/  LDCU.128 UR12, c[0x0][0xf10] ;  /* 0x0001e200ff0c77ac */ /* 0x000ea20008000c00 */
[----:B------:R-:W4:Y:S01]  /*29d0*/  LDCU UR11, c[0x0][0xf20] ;  /* 0x0001e400ff0b77ac */ /* 0x000f220008000800 */
[----:B------:R-:W3:Y:S01]  /*29e0*/  LDCU UR22, c[0x0][0xf0c] ;  /* 0x0001e180ff1677ac */ /* 0x000ee20008000800 */
[----:B------:R-:W1:Y:S01]  /*29f0*/  LDCU.64 UR8, c[0x0][0xf28] ;  /* 0x0001e500ff0877ac */ /* 0x000e620008000a00 */
[----:B------:R-:W-:Y:S02]  /*2a00*/  UISETP.NE.AND UP3, UPT, UR39, 0x1, UPT ;  /* 0x000000012700788c */ /* 0x000fe4000bf65270 */
[----:B--2---:R-:W-:Y:S02]  /*2a10*/  UIMAD.WIDE.U32 UR16, UR64, UR15, URZ ;  /* 0x0000000f401072a5 */ /* 0x004fe4000f8e00ff */
[----:B------:R-:W-:Y:S02]  /*2a20*/  UIMAD.WIDE.U32 UR4, UR65, UR12, URZ ;  /* 0x0000000c410472a5 */ /* 0x000fe4000f8e00ff */
[----:B------:R-:W-:-:S02]  /*2a30*/  UISETP.NE.AND UP0, UPT, UR14, 0x1, UPT ;  /* 0x000000010e00788c */ /* 0x000fc4000bf05270 */
[----:B------:R-:W-:Y:S01]  /*2a40*/  UIMAD.WIDE.U32 UR20, UR61, UR15, URZ ;  /* 0x0000000f3d1472a5 */ /* 0x000fe2000f8e00ff */
[----:B------:R-:W-:Y:S02]  /*2a50*/  UMOV UR16, UR17 ;  /* 0x0000001100107c82 */ /* 0x000fe40008000000 */
[----:B------:R-:W-:Y:S01]  /*2a60*/  UMOV UR4, UR5 ;  /* 0x0000000500047c82 */ /* 0x000fe20008000000 */
[----:B----4-:R-:W-:Y:S02]  /*2a70*/  USHF.R.U32.HI UR16, URZ, UR11, UR16 ;  /* 0x0000000bff107299 */ /* 0x010fe40008011610 */
[----:B---3--:R-:W-:Y:S02]  /*2a80*/  UISETP.NE.AND UP2, UPT, UR22, 0x1, UPT ;  /* 0x000000011600788c */ /* 0x008fe4000bf45270 */
[----:B------:R-:W-:Y:S02]  /*2a90*/  USHF.R.U32.HI UR4, URZ, UR13, UR4 ;  /* 0x0000000dff047299 */ /* 0x000fe40008011604 */
[----:B------:R-:W-:-:S02]  /*2aa0*/  USEL UR5, UR64, UR16, !UP0 ;  /* 0x0000001040057287 */ /* 0x000fc4000c000000 */
[----:B------:R-:W-:Y:S02]  /*2ab0*/  USEL UR6, UR65, UR4, !UP2 ;  /* 0x0000000441067287 */ /* 0x000fe4000d000000 */
[----:B-1----:R-:W-:Y:S01]  /*2ac0*/  UIMAD.WIDE.U32 UR16, UR5, UR8, URZ ;  /* 0x00000008051072a5 */ /* 0x002fe2000f8e00ff */
[----:B------:R-:W-:Y:S01]  /*2ad0*/  UMOV UR4, UR21 ;  /* 0x0000001500047c82 */ /* 0x000fe20008000000 */
[----:B------:R-:W-:Y:S02]  /*2ae0*/  UIMAD.WIDE.U32 UR18, UR62, UR12, URZ ;  /* 0x0000000c3e1272a5 */ /* 0x000fe4000f8e00ff */
[----:B------:R-:W-:-:S03]  /*2af0*/  UIMAD.WIDE.U32 UR20, UR6, UR8, URZ ;  /* 0x00000008061472a5 */ /* 0x000fc6000f8e00ff */
[----:B------:R-:W-:Y:S01]  /*2b00*/  UMOV UR16, UR17 ;  /* 0x0000001100107c82 */ /* 0x000fe20008000000 */
[----:B------:R-:W-:Y:S02]  /*2b10*/  USHF.R.U32.HI UR4, URZ, UR11, UR4 ;  /* 0x0000000bff047299 */ /* 0x000fe40008011604 */
[----:B------:R-:W-:Y:S01]  /*2b20*/  @UP3 USHF.R.U32.HI UR5, URZ, UR9, UR16 ;  /* 0x00000009ff053299 */ /* 0x000fe20008011610 */
[----:B------:R-:W-:Y:S01]  /*2b30*/  UMOV UR18, UR19 ;  /* 0x0000001300127c82 */ /* 0x000fe20008000000 */
[----:B------:R-:W-:Y:S01]  /*2b40*/  UMOV UR20, UR21 ;  /* 0x0000001500147c82 */ /* 0x000fe20008000000 */
[----:B------:R-:W-:Y:S02]  /*2b50*/  USHF.R.U32.HI UR13, URZ, UR13, UR18 ;  /* 0x0000000dff0d7299 */ /* 0x000fe40008011612 */
[----:B------:R-:W-:Y:S02]  /*2b60*/  USEL UR4, UR61, UR4, !UP0 ;  /* 0x000000043d047287 */ /* 0x000fe4000c000000 */
[----:B------:R-:W-:-:S02]  /*2b70*/  @UP3 USHF.R.U32.HI UR6, URZ, UR9, UR20 ;  /* 0x00000009ff063299 */ /* 0x000fc40008011614 */
[----:B------:R-:W-:Y:S02]  /*2b80*/  UIMAD UR11, UR39, UR5, URZ ;  /* 0x00000005270b72a4 */ /* 0x000fe4000f8e02ff */
[----:B------:R-:W-:Y:S02]  /*2b90*/  USEL UR5, UR62, UR13, !UP2 ;  /* 0x0000000d3e057287 */ /* 0x000fe4000d000000 */
[----:B------:R-:W-:Y:S02]  /*2ba0*/  UIMAD UR12, UR39, UR6, URZ ;  /* 0x00000006270c72a4 */ /* 0x000fe4000f8e02ff */
[----:B------:R-:W-:Y:S02]  /*2bb0*/  UISETP.GE.AND UP0, UPT, UR4, UR11, UPT ;  /* 0x0000000b0400728c */ /* 0x000fe4000bf06270 */
[----:B------:R-:W-:Y:S02]  /*2bc0*/  UIMAD.WIDE.U32 UR16, UR4, UR8, URZ ;  /* 0x00000008041072a5 */ /* 0x000fe4000f8e00ff */
[----:B------:R-:W-:-:S02]  /*2bd0*/  UISETP.GE.OR UP0, UPT, UR5, UR12, UP0 ;  /* 0x0000000c0500728c */ /* 0x000fc40008706670 */
[----:B------:R-:W-:Y:S02]  /*2be0*/  UIMAD.WIDE.U32 UR12, UR5, UR8, URZ ;  /* 0x00000008050c72a5 */ /* 0x000fe4000f8e00ff */
[----:B------:R-:W-:Y:S01]  /*2bf0*/  UIADD3 UR15, UPT, UPT, -UR4, URZ, URZ ;  /* 0x000000ff040f7290 */ /* 0x000fe2000fffe1ff */
[----:B------:R-:W-:Y:S01]  /*2c00*/  UMOV UR11, UR17 ;  /* 0x00000011000b7c82 */ /* 0x000fe20008000000 */
[----:B------:R-:W-:Y:S02]  /*2c10*/  UIADD3 UR12, UPT, UPT, -UR5, URZ, URZ ;  /* 0x000000ff050c7290 */ /* 0x000fe4000fffe1ff */
[----:B------:R-:W-:-:S03]  /*2c20*/  USHF.R.U32.HI UR11, URZ, UR9, UR11 ;  /* 0x00000009ff0b7299 */ /* 0x000fc6000801160b */
[----:B------:R-:W-:Y:S01]  /*2c30*/  @!UP0 UMOV UR8, UR13 ;  /* 0x0000000d00088c82 */ /* 0x000fe20008000000 */
[----:B------:R-:W-:Y:S02]  /*2c40*/  UIMAD UR15, UR14, UR15, UR61 ;  /* 0x0000000f0e0f72a4 */ /* 0x000fe4000f8e023d */
[----:B------:R-:W-:Y:S02]  /*2c50*/  USEL UR11, UR4, UR11, !UP3 ;  /* 0x0000000b040b7287 */ /* 0x000fe4000d800000 */
[----:B------:R-:W-:Y:S02]  /*2c60*/  @!UP0 USHF.R.U32.HI UR8, URZ, UR9, UR8 ;  /* 0x00000009ff088299 */ /* 0x000fe40008011608 */
[----:B------:R-:W-:Y:S02]  /*2c70*/  UIADD3 UR9, UPT, UPT, -UR11, URZ, URZ ;  /* 0x000000ff0b097290 */ /* 0x000fe4000fffe1ff */
[----:B------:R-:W-:Y:S02]  /*2c80*/  @!UP0 USEL UR8, UR5, UR8, !UP3 ;  /* 0x0000000805088287 */ /* 0x000fe4000d800000 */
[----:B------:R-:W-:-:S02]  /*2c90*/  UIMAD UR9, UR39, UR9, UR4 ;  /* 0x00000009270972a4 */ /* 0x000fc4000f8e0204 */
[----:B------:R-:W-:Y:S02]  /*2ca0*/  @!UP0 UIADD3 UR11, UPT, UPT, UR11, -UR8, URZ ;  /* 0x800000080b0b8290 */ /* 0x000fe4000fffe0ff */
[----:B------:R-:W-:Y:S02]  /*2cb0*/  @!UP0 UIMAD UR8, UR9, UR6, UR8 ;  /* 0x00000006090882a4 */ /* 0x000fe4000f8e0208 */
[----:B------:R-:W-:Y:S02]  /*2cc0*/  @!UP0 UIMAD UR4, UR39, UR11, UR5 ;  /* 0x0000000b270482a4 */ /* 0x000fe4000f8e0205 */
[----:B------:R-:W-:Y:S02]  /*2cd0*/  UIMAD UR6, UR22, UR12, UR62 ;  /* 0x0000000c160672a4 */ /* 0x000fe4000f8e023e */
[----:B------:R-:W-:Y:S01]  /*2ce0*/  UIMAD UR61, UR4, UR14, UR15 ;  /* 0x0000000e043d72a4 */ /* 0x000fe2000f8e020f */
[----:B------:R-:W-:Y:S02]  /*2cf0*/  @!UP0 UMOV UR5, UR8 ;  /* 0x0000000800058c82 */ /* 0x000fe40008000000 */
[----:B------:R-:W-:-:S12]  /*2d00*/  UIMAD UR62, UR5, UR22, UR6 ;  /* 0x00000016053e72a4 */ /* 0x000fd8000f8e0206 */
.L_x_44:
[----:B------:R-:W2:Y:S02]  /*2d10*/  LDCU UR4, c[0x0][0xf30] ;  /* 0x0001e600ff0477ac */ /* 0x000ea40008000800 */
[----:B--2---:R-:W-:-:S09]  /*2d20*/  UISETP.NE.AND UP0, UPT, UR4, 0x1, UPT ;  /* 0x000000010400788c */ /* 0x004fd2000bf05270 */
[----:B------:R-:W-:Y:S05]  /*2d30*/  BRA.U UP0, `(.L_x_45) ;  /* 0x0000000100447547 */ /* 0x000fea000b800000 */
[----:B------:R-:W2:Y:S01]  /*2d40*/  LDCU.128 UR12, c[0x0][0xf10] ;  /* 0x0001e200ff0c77ac */ /* 0x000ea20008000c00 */
[----:B------:R-:W4:Y:S01]  /*2d50*/  LDCU UR11, c[0x0][0xf0c] ;  /* 0x0001e180ff0b77ac */ /* 0x000f220008000800 */
[----:B------:R-:W1:Y:S01]  /*2d60*/  LDCU UR6, c[0x0][0xf20] ;  /* 0x0001e400ff0677ac */ /* 0x000e620008000800 */
[----:B--2---:R-:W-:Y:S02]  /*2d70*/  UIMAD.WIDE.U32 UR8, UR62, UR12, URZ ;  /* 0x0000000c3e0872a5 */ /* 0x004fe4000f8e00ff */
[----:B------:R-:W-:Y:S02]  /*2d80*/  UIMAD.WIDE.U32 UR4, UR61, UR15, URZ ;  /* 0x0000000f3d0472a5 */ /* 0x000fe4000f8e00ff */
[----:B----4-:R-:W-:Y:S02]  /*2d90*/  UISETP.NE.AND UP2, UPT, UR11, 0x1, UPT ;  /* 0x000000010b00788c */ /* 0x010fe4000bf45270 */
[----:B------:R-:W-:Y:S01]  /*2da0*/  UISETP.NE.AND UP0, UPT, UR14, 0x1, UPT ;  /* 0x000000010e00788c */ /* 0x000fe2000bf05270 */
[----:B------:R-:W-:-:S02]  /*2db0*/  UMOV UR8, UR9 ;  /* 0x0000000900087c82 */ /* 0x000fc40008000000 */
[----:B------:R-:W-:Y:S01]  /*2dc0*/  UMOV UR4, UR5 ;  /* 0x0000000500047c82 */ /* 0x000fe20008000000 */
[----:B------:R-:W-:Y:S02]  /*2dd0*/  USHF.R.U32.HI UR13, URZ, UR13, UR8 ;  /* 0x0000000dff0d7299 */ /* 0x000fe40008011608 */
[----:B-1----:R-:W-:Y:S02]  /*2de0*/  USHF.R.U32.HI UR4, URZ, UR6, UR4 ;  /* 0x00000006ff047299 */ /* 0x002fe40008011604 */
[----:B------:R-:W-:Y:S02]  /*2df0*/  USEL UR5, UR62, UR13, !UP2 ;  /* 0x0000000d3e057287 */ /* 0x000fe4000d000000 */
[----:B------:R-:W-:-:S04]  /*2e00*/  USEL UR4, UR61, UR4, !UP0 ;  /* 0x000000043d047287 */ /* 0x000fc8000c000000 */
[----:B------:R-:W-:Y:S02]  /*2e10*/  UIADD3 UR6, UPT, UPT, UR5, -UR4, URZ ;  /* 0x8000000405067290 */ /* 0x000fe4000fffe0ff */
[----:B------:R-:W-:Y:S02]  /*2e20*/  UIADD3 UR4, UPT, UPT, -UR5, UR4, URZ ;  /* 0x0000000405047290 */ /* 0x000fe4000fffe1ff */
[----:B------:R-:W-:Y:S02]  /*2e30*/  UIMAD UR61, UR6, UR14, UR61 ;  /* 0x0000000e063d72a4 */ /* 0x000fe4000f8e023d */
[----:B------:R-:W-:-:S12]  /*2e40*/  UIMAD UR62, UR4, UR11, UR62 ;  /* 0x0000000b043e72a4 */ /* 0x000fd8000f8e023e */
.L_x_45:
[----:B------:R-:W-:Y:S01]  /*2e50*/  VIADD R11, R11, 0x1 ;  /* 0x000000010b0b7836 */ /* 0x000fe20000000000 */
[----:B------:R-:W-:Y:S02]  /*2e60*/  R2UR UR5, R83 ;  /* 0x00000000530572ca */ /* 0x000fe400000e0000 */
[----:B------:R-:W-:Y:S02]  /*2e70*/  R2UR UR4, R82 ;  /* 0x00000000520472ca */ /* 0x000fe400000e0000 */
[C---:B------:R-:W-:Y:S02]  /*2e80*/  ISETP.NE.AND P0, PT, R11.reuse, 0x2, PT ;  /* 0x000000020b00780c */ /* 0x040fe40003f05270 */
[----:B------:R-:W-:Y:S02]  /*2e90*/  PLOP3.LUT P2, PT, PT, PT, PT, 0x80, 0x8 ;  /* 0x000000000008781c */ /* 0x000fe40003f4f070 */
[----:B------:R-:W-:Y:S02]  /*2ea0*/  SEL R3, RZ, 0x1, P0 ;  /* 0x00000001ff037807 */ /* 0x000fe40000000000 */
[----:B------:R-:W-:-:S02]  /*2eb0*/  SEL R11, R11, RZ, P0 ;  /* 0x000000ff0b0b7207 */ /* 0x000fc40000000000 */
[----:B------:R-:W-:Y:S01]  /*2ec0*/  LOP3.LUT R10, R10, R3, RZ, 0x3c, !PT ;  /* 0x000000030a0a7212 */ /* 0x000fe200078e3cff */
[----:B------:R-:W-:Y:S02]  /*2ed0*/  UIADD3 UR28, UPT, UPT, UR62, UR5, URZ ;  /* 0x000000053e1c7290 */ /* 0x000fe4000fffe0ff */
[----:B------:R-:W-:Y:S01]  /*2ee0*/  UIADD3 UR12, UPT, UPT, UR61, UR4, URZ ;  /* 0x000000043d0c7290 */ /* 0x000fe2000fffe0ff */
[----:B------:R-:W-:Y:S11]  /*2ef0*/  BRA.U UP1, `(.L_x_46) ;  /* 0xffffffe901ec7547 */ /* 0x000ff6000b83ffff */
[----:B------:R-:W-:Y:S01]  /*2f00*/  UIADD3 UR7, UPT, UPT, UR7, 0x18, URZ ;  /* 0x0000001807077890 */ /* 0x000fe2000fffe0ff */
[----:B------:R-:W-:-:S03]  /*2f10*/  SHF.L.U32 R3, R12, 0x1f, RZ ;  /* 0x0000001f0c037819 */ /* 0x000fc600000006ff */
[----:B------:R-:W-:-:S09]  /*2f20*/  ULEA UR4, UR29, UR7, 0x3 ;  /* 0x000000071d047291 */ /* 0x000fd2000f8e18ff */
[----:B------:R-:W2:Y:S02]  /*2f30*/  SYNCS.PHASECHK.TRANS64.TRYWAIT P0, [UR4], R3 ;  /* 0x00000003ff0075a7 */ /* 0x000ea40008001104 */
[----:B--2---:R-:W-:Y:S05]  /*2f40*/  @!P0 BRA `(.L_x_47) ;  /* 0x0000007800ec8947 */ /* 0x004fea0003800000 */
.L_x_155:
[----:B------:R-:W-:-:S04]  /*2f50*/  UIADD3 UR4, UPT, UPT, UR29, 0x1, URZ ;  /* 0x000000011d047890 */ /* 0x000fc8000fffe0ff */
[----:B------:R-:W-:-:S04]  /*2f60*/  UISETP.NE.AND UP0, UPT, UR4, 0x3, UPT ;  /* 0x000000030400788c */ /* 0x000fc8000bf05270 */
[----:B------:R-:W-:Y:S02]  /*2f70*/  USEL UR6, URZ, 0x1, UP0 ;  /* 0x00000001ff067887 */ /* 0x000fe40008000000 */
[----:B------:R-:W-:-:S04]  /*2f80*/  USEL UR4, UR4, URZ, UP0 ;  /* 0x000000ff04047287 */ /* 0x000fc80008000000 */
[----:B------:R-:W-:Y:S01]  /*2f90*/  ULEA UR5, UR4, UR7, 0x3 ;  /* 0x0000000704057291 */ /* 0x000fe2000f8e18ff */
[----:B------:R-:W-:-:S04]  /*2fa0*/  LOP3.LUT R12, R12, UR6, RZ, 0x3c, !PT ;  /* 0x000000060c0c7c12 */ /* 0x000fc8000f8e3cff */
[----:B-1----:R-:W-:-:S04]  /*2fb0*/  SHF.L.U32 R3, R12, 0x1f, RZ ;  /* 0x0000001f0c037819 */ /* 0x002fc800000006ff */
[----:B------:R-:W1:Y:S02]  /*2fc0*/  SYNCS.PHASECHK.TRANS64.TRYWAIT P0, [UR5], R3 ;  /* 0x00000003ff0075a7 */ /* 0x000e640008001105 */
[----:B-1----:R-:W-:Y:S05]  /*2fd0*/  @!P0 BRA `(.L_x_48) ;  /* 0x0000007800e08947 */ /* 0x002fea0003800000 */
.L_x_157:
[----:B------:R-:W-:-:S04]  /*2fe0*/  UIADD3 UR4, UPT, UPT, UR4, 0x1, URZ ;  /* 0x0000000104047890 */ /* 0x000fc8000fffe0ff */
[----:B------:R-:W-:-:S04]  /*2ff0*/  UISETP.NE.AND UP0, UPT, UR4, 0x3, UPT ;  /* 0x000000030400788c */ /* 0x000fc8000bf05270 */
[----:B------:R-:W-:Y:S02]  /*3000*/  USEL UR5, URZ, 0x1, UP0 ;  /* 0x00000001ff057887 */ /* 0x000fe40008000000 */
[----:B------:R-:W-:-:S04]  /*3010*/  USEL UR4, UR4, URZ, UP0 ;  /* 0x000000ff04047287 */ /* 0x000fc80008000000 */
[----:B------:R-:W-:Y:S01]  /*3020*/  ULEA UR4, UR4, UR7, 0x3 ;  /* 0x0000000704047291 */ /* 0x000fe2000f8e18ff */
[----:B-1----:R-:W-:-:S04]  /*3030*/  LOP3.LUT R3, R12, UR5, RZ, 0x3c, !PT ;  /* 0x000000050c037c12 */ /* 0x002fc8000f8e3cff */
[----:B------:R-:W-:Y:S01]  /*3040*/  SHF.L.U32 R3, R3, 0x1f, RZ ;  /* 0x0000001f03037819 */ /* 0x000fe200000006ff */
[----:B------:R-:W-:-:S07]  /*3050*/  IMAD.U32 R0, RZ, RZ, UR4 ;  /* 0x00000004ff007e24 */ /* 0x000fce000f8e00ff */
.L_x_49:
[----:B-1----:R1:W2:Y:S02]  /*3060*/  SYNCS.PHASECHK.TRANS64.TRYWAIT P0, [R0+URZ], R3 ;  /* 0x00000003000075a7 */ /* 0x0022a400080011ff */
[----:B--2---:R-:W-:Y:S05]  /*3070*/  @!P0 NANOSLEEP.SYNCS 0x989680 ;  /* 0x009896800000895d */ /* 0x004fea0003900000 */
[----:B------:R-:W2:Y:S02]  /*3080*/  @!P0 SYNCS.PHASECHK.TRANS64 P0, [R0+URZ], R3 ;  /* 0x00000003000085a7 */ /* 0x000ea400080010ff */
[----:B--2---:R-:W-:Y:S05]  /*3090*/  @P0 EXIT ;  /* 0x000000000000094d */ /* 0x004fea0003800000 */
[----:B------:R-:W-:Y:S05]  /*30a0*/  BRA `(.L_x_49) ;  /* 0xfffffffc00ec7947 */ /* 0x000fea000383ffff */
.L_x_22:
[----:B------:R-:W-:-:S13]  /*30b0*/  R2UR UR4, R84 ;  /* 0x00000000540472ca */ /* 0x000fda00000e0000 */
[----:B------:R-:W-:-:S04]  /*30c0*/  UISETP.NE.AND UP0, UPT, UR4, URZ, UPT ;  /* 0x000000ff0400728c */ /* 0x000fc8000bf05270 */
[----:B------:R-:W-:-:S09]  /*30d0*/  UISETP.NE.OR UP0, UPT, UR20, 0x1, UP0 ;  /* 0x000000011400788c */ /* 0x000fd20008705670 */
[----:B------:R-:W-:Y:S05]  /*30e0*/  BRA.U UP0, `(.L_x_50) ;  /* 0x0000000500507547 */ /* 0x000fea000b800000 */
[----:B------:R-:W-:Y:S01]  /*30f0*/  R2UR UR4, R84 ;  /* 0x00000000540472ca */ /* 0x000fe200000e0000 */
[----:B------:R-:W-:Y:S01]  /*3100*/  IMAD.MOV.U32 R12, RZ, RZ, 0x1 ;  /* 0x00000001ff0c7424 */ /* 0x000fe200078e00ff */
[----:B------:R-:W-:Y:S02]  /*3110*/  ISETP.GE.U32.AND P2, PT, R5, 0x4, PT ;  /* 0x000000040500780c */ /* 0x000fe40003f46070 */
[----:B------:R-:W-:Y:S01]  /*3120*/  CS2R R6, SRZ ;  /* 0x0000000000067805 */ /* 0x000fe2000001ff00 */
[----:B------:R-:W-:Y:S01]  /*3130*/  IMAD.MOV.U32 R3, RZ, RZ, RZ ;  /* 0x000000ffff037224 */ /* 0x000fe200078e00ff */
[----:B------:R-:W-:Y:S01]  /*3140*/  UMOV UR6, 0x400 ;  /* 0x0000040000067882 */ /* 0x000fe20000000000 */
[----:B------:R-:W-:Y:S01]  /*3150*/  IMAD.MOV.U32 R4, RZ, RZ, RZ ;  /* 0x000000ffff047224 */ /* 0x000fe200078e00ff */
[----:B------:R-:W-:-:S05]  /*3160*/  UMOV UR5, URZ ;  /* 0x000000ff00057c82 */ /* 0x000fca0008000000 */
[----:B------:R-:W-:-:S12]  /*3170*/  ULEA UR6, UR4, UR6, 0x18 ;  /* 0x0000000604067291 */ /* 0x000fd8000f8ec0ff */
.L_x_54:
[----:B------:R-:W-:Y:S02]  /*3180*/  LEA R0, R3, UR6, 0x3 ;  /* 0x0000000603007c11 */ /* 0x000fe4000f8e18ff */
[----:B------:R-:W-:-:S03]  /*3190*/  SHF.L.U32 R9, R4, 0x1f, RZ ;  /* 0x0000001f04097819 */ /* 0x000fc600000006ff */
[----:B------:R-:W-:Y:S01]  /*31a0*/  VIADD R8, R0, 0xd0 ;  /* 0x000000d000087836 */ /* 0x000fe20000000000 */
[----:B------:R-:W2:Y:S02]  /*31b0*/  SYNCS.PHASECHK.TRANS64.TRYWAIT P0, [R0+URZ+0xc0], R9 ;  /* 0x0000c009000075a7 */ /* 0x000ea400080011ff */
[----:B--2---:R-:W-:Y:S05]  /*31c0*/  @!P0 BRA `(.L_x_51) ;  /* 0x00000078007c8947 */ /* 0x004fea0003800000 */
.L_x_158:
[----:B------:R-:W-:Y:S01]  /*31d0*/  ULEA UR4, UR5, UR6, 0x3 ;  /* 0x0000000605047291 */ /* 0x000fe2000f8e18ff */
[----:B------:R-:W-:Y:S01]  /*31e0*/  PRMT R8, RZ, 0x654, R8 ;  /* 0x00000654ff087816 */ /* 0x000fe20000000008 */
[----:B--2---:R-:W-:Y:S01]  /*31f0*/  @!P2 IMAD.MOV.U32 R9, RZ, RZ, 0x10 ;  /* 0x00000010ff09a424 */ /* 0x004fe200078e00ff */
[----:B------:R-:W-:Y:S01]  /*3200*/  SHF.L.U32 R11, R12, 0x1f, RZ ;  /* 0x0000001f0c0b7819 */ /* 0x000fe200000006ff */
[----:B------:R-:W-:Y:S01]  /*3210*/  UIADD3 UR7, UPT, UPT, UR4, 0x80, URZ ;  /* 0x0000008004077890 */ /* 0x000fe2000fffe0ff */
[----:B------:R2:W-:Y:S05]  /*3220*/  SYNCS.ARRIVE.TRANS64.RED.A1T0 RZ, [R8+URZ], RZ ;  /* 0x000000ff08ff79a7 */ /* 0x0005ea00081004ff */
[----:B------:R-:W-:Y:S01]  /*3230*/  IMAD.U32 R0, RZ, RZ, UR7 ;  /* 0x00000007ff007e24 */ /* 0x000fe2000f8e00ff */
[----:B------:R-:W3:Y:S04]  /*3240*/  SYNCS.PHASECHK.TRANS64.TRYWAIT P0, [UR4+0x90], R11 ;  /* 0x0000900bff0075a7 */ /* 0x000ee80008001104 */
[----:B------:R-:W-:Y:S01]  /*3250*/  PRMT R13, R5, 0x654, R0 ;  /* 0x00000654050d7816 */ /* 0x000fe20000000000 */
[----:B--23--:R-:W-:Y:S06]  /*3260*/  @!P0 BRA `(.L_x_52) ;  /* 0x0000007800688947 */ /* 0x00cfec0003800000 */
.L_x_160:
[----:B------:R-:W-:Y:S01]  /*3270*/  ULEA UR8, UR5, UR6, 0x4 ;  /* 0x0000000605087291 */ /* 0x000fe2000f8e20ff */
[----:B------:R-:W-:Y:S01]  /*3280*/  SEL R2, R13, R2, !P2 ;  /* 0x000000020d027207 */ /* 0x000fe20005000000 */
[----:B------:R-:W-:Y:S01]  /*3290*/  UIADD3 UR9, UPT, UPT, UR4, 0x80, URZ ;  /* 0x0000008004097890 */ /* 0x000fe2000fffe0ff */
[----:B--2---:R-:W-:Y:S01]  /*32a0*/  LEA R0, R7, UR6, 0x3 ;  /* 0x0000000607007c11 */ /* 0x004fe2000f8e18ff */
[----:B------:R-:W-:Y:S01]  /*32b0*/  UIADD3 UR8, UPT, UPT, UR8, 0xf0, URZ ;  /* 0x000000f008087890 */ /* 0x000fe2000fffe0ff */
[----:B------:R2:W-:Y:S01]  /*32c0*/  @!P2 SYNCS.ARRIVE.TRANS64.RED RZ, [R2+URZ], R9 ;  /* 0x0000000902ffa9a7 */ /* 0x0005e200080004ff */
[----:B------:R-:W-:Y:S01]  /*32d0*/  UIADD3 UR4, UPT, UPT, UR5, 0x1, URZ ;  /* 0x0000000105047890 */ /* 0x000fe2000fffe0ff */
[----:B------:R-:W-:-:S03]  /*32e0*/  VIADD R3, R3, 0x1 ;  /* 0x0000000103037836 */ /* 0x000fc60000000000 */
[----:B------:R-:W-:Y:S02]  /*32f0*/  UISETP.NE.AND UP0, UPT, UR4, 0x2, UPT ;  /* 0x000000020400788c */ /* 0x000fe4000bf05270 */
[----:B------:R-:W-:Y:S01]  /*3300*/  ISETP.NE.AND P0, PT, R3, 0x2, PT ;  /* 0x000000020300780c */ /* 0x000fe20003f05270 */
[----:B------:R-:W-:Y:S06]  /*3310*/  UGETNEXTWORKID.BROADCAST [UR8], [UR9] ;  /* 0x00000000080073ca */ /* 0x000fec0008000100 */
[----:B------:R-:W-:Y:S02]  /*3320*/  USEL UR7, URZ, 0x1, UP0 ;  /* 0x00000001ff077887 */ /* 0x000fe40008000000 */
[----:B------:R-:W-:-:S04]  /*3330*/  USEL UR5, UR4, URZ, UP0 ;  /* 0x000000ff04057287 */ /* 0x000fc80008000000 */
[----:B------:R-:W-:Y:S02]  /*3340*/  LOP3.LUT R12, R12, UR7, RZ, 0x3c, !PT ;  /* 0x000000070c0c7c12 */ /* 0x000fe4000f8e3cff */
[----:B--2---:R-:W-:-:S04]  /*3350*/  SHF.L.U32 R9, R6, 0x1f, RZ ;  /* 0x0000001f06097819 */ /* 0x004fc800000006ff */
[----:B------:R-:W2:Y:S02]  /*3360*/  SYNCS.PHASECHK.TRANS64.TRYWAIT P1, [R0+URZ+0x80], R9 ;  /* 0x00008009000075a7 */ /* 0x000ea400080211ff */
[----:B--2---:R-:W-:Y:S05]  /*3370*/  @!P1 BRA `(.L_x_53) ;  /* 0x00000078003c9947 */ /* 0x004fea0003800000 */
.L_x_161:
[C---:B------:R-:W-:Y:S01]  /*3380*/  LEA R8, R7.reuse, UR6, 0x4 ;  /* 0x0000000607087c11 */ /* 0x040fe2000f8e20ff */
[----:B------:R-:W-:Y:S01]  /*3390*/  VIADD R7, R7, 0x1 ;  /* 0x0000000107077836 */ /* 0x000fe20000000000 */
[----:B------:R-:W-:Y:S01]  /*33a0*/  SEL R3, R3, RZ, P0 ;  /* 0x000000ff03037207 */ /* 0x000fe20000000000 */
[----:B--2---:R-:W-:-:S03]  /*33b0*/  VIADD R0, R0, 0x90 ;  /* 0x0000009000007836 */ /* 0x004fc60000000000 */
[----:B------:R-:W2:Y:S01]  /*33c0*/  LDS.128 R8, [R8+0xf0] ;  /* 0x0000f00008087984 */ /* 0x000ea20000000c00 */
[C---:B------:R-:W-:Y:S02]  /*33d0*/  ISETP.NE.AND P1, PT, R7.reuse, 0x2, PT ;  /* 0x000000020700780c */ /* 0x040fe40003f25270 */
[----:B------:R-:W-:Y:S01]  /*33e0*/  PRMT R0, RZ, 0x654, R0 ;  /* 0x00000654ff007816 */ /* 0x000fe20000000000 */
[----:B------:R-:W-:Y:S01]  /*33f0*/  @!PT LDS RZ, [RZ] ;  /* 0x00000000fffff984 */ /* 0x000fe20000000800 */
[----:B------:R-:W-:Y:S01]  /*3400*/  @!PT LDS RZ, [RZ] ;  /* 0x00000000fffff984 */ /* 0x000fe20000000800 */
[----:B------:R-:W-:Y:S01]  /*3410*/  @!PT LDS RZ, [RZ] ;  /* 0x00000000fffff984 */ /* 0x000fe20000000800 */
[----:B------:R-:W-:Y:S01]  /*3420*/  @!PT LDS RZ, [RZ] ;  /* 0x00000000fffff984 */ /* 0x000fe20000000800 */
[----:B------:R3:W-:Y:S06]  /*3430*/  MEMBAR.ALL.CTA ;  /* 0x0000000000007992 */ /* 0x0007ec0000008000 */
[----:B---3--:R-:W3:Y:S01]  /*3440*/  FENCE.VIEW.ASYNC.S ;  /* 0x00000000000073c6 */ /* 0x008ee20000000000 */
[----:B------:R-:W-:Y:S01]  /*3450*/  SEL R7, R7, RZ, P1 ;  /* 0x000000ff07077207 */ /* 0x000fe20000800000 */
[----:B---3--:R3:W-:Y:S01]  /*3460*/  SYNCS.ARRIVE.TRANS64.RED.A1T0 RZ, [R0+URZ], RZ ;  /* 0x000000ff00ff79a7 */ /* 0x0087e200081004ff */
[----:B--2---:R-:W-:-:S02]  /*3470*/  LOP3.LUT P3, RZ, R10, 0x1, RZ, 0xc0, !PT ;  /* 0x000000010aff7812 */ /* 0x004fc4000786c0ff */
[----:B------:R-:W-:Y:S02]  /*3480*/  SEL R9, RZ, 0x1, P0 ;  /* 0x00000001ff097807 */ /* 0x000fe40000000000 */
[----:B------:R-:W-:Y:S02]  /*3490*/  SEL R11, RZ, 0x1, P1 ;  /* 0x00000001ff0b7807 */ /* 0x000fe40000800000 */
[----:B------:R-:W-:Y:S02]  /*34a0*/  LOP3.LUT R4, R4, R9, RZ, 0x3c, !PT ;  /* 0x0000000904047212 */ /* 0x000fe400078e3cff */
[----:B------:R-:W-:-:S05]  /*34b0*/  LOP3.LUT R6, R6, R11, RZ, 0x3c, !PT ;  /* 0x0000000b06067212 */ /* 0x000fca00078e3cff */
[----:B---3--:R-:W-:Y:S05]  /*34c0*/  @P3 BRA `(.L_x_54) ;  /* 0xfffffffc002c3947 */ /* 0x008fea000383ffff */
[----:B------:R-:W-:Y:S01]  /*34d0*/  ULEA UR4, UR5, UR6, 0x3 ;  /* 0x0000000605047291 */ /* 0x000fe2000f8e18ff */
[----:B------:R-:W-:-:S08]  /*34e0*/  SHF.L.U32 R3, R12, 0x1f, RZ ;  /* 0x0000001f0c037819 */ /* 0x000fd000000006ff */
[----:B------:R-:W2:Y:S02]  /*34f0*/  SYNCS.PHASECHK.TRANS64 P0, [UR4+0x90], R3 ;  /* 0x00009003ff0075a7 */ /* 0x000ea40008001004 */
[----:B--2---:R-:W-:Y:S05]  /*3500*/  @P0 BRA `(.L_x_55) ;  /* 0x0000000000080947 */ /* 0x004fea0003800000 */
[----:B------:R-:W2:Y:S02]  /*3510*/  SYNCS.PHASECHK.TRANS64.TRYWAIT P0, [UR4+0x90], R3 ;  /* 0x00009003ff0075a7 */ /* 0x000ea40008001104 */
[----:B--2---:R-:W-:Y:S05]  /*3520*/  @!P0 BRA `(.L_x_56) ;  /* 0x0000007400e48947 */ /* 0x004fea0003800000 */
.L_x_55:
[----:B------:R-:W-:-:S04]  /*3530*/  UIADD3 UR7, UPT, UPT, UR5, 0x1, URZ ;  /* 0x0000000105077890 */ /* 0x000fc8000fffe0ff */
[----:B------:R-:W-:-:S04]  /*3540*/  UISETP.NE.AND UP0, UPT, UR7, 0x2, UPT ;  /* 0x000000020700788c */ /* 0x000fc8000bf05270 */
[----:B------:R-:W-:Y:S02]  /*3550*/  USEL UR8, URZ, 0x1, UP0 ;  /* 0x00000001ff087887 */ /* 0x000fe40008000000 */
[----:B------:R-:W-:-:S04]  /*3560*/  USEL UR7, UR7, URZ, UP0 ;  /* 0x000000ff07077287 */ /* 0x000fc80008000000 */
[----:B------:R-:W-:Y:S01]  /*3570*/  ULEA UR7, UR7, UR6, 0x3 ;  /* 0x0000000607077291 */ /* 0x000fe2000f8e18ff */
[----:B--2---:R-:W-:-:S04]  /*3580*/  LOP3.LUT R3, R12, UR8, RZ, 0x3c, !PT ;  /* 0x000000080c037c12 */ /* 0x004fc8000f8e3cff */
[----:B------:R-:W-:-:S04]  /*3590*/  SHF.L.U32 R0, R3, 0x1f, RZ ;  /* 0x0000001f03007819 */ /* 0x000fc800000006ff */
[----:B------:R-:W2:Y:S02]  /*35a0*/  SYNCS.PHASECHK.TRANS64 P0, [UR7+0x90], R0 ;  /* 0x00009000ff0075a7 */ /* 0x000ea40008001007 */
[----:B-12---:R-:W-:Y:S05]  /*35b0*/  @P0 EXIT ;  /* 0x000000000000094d */ /* 0x006fea0003800000 */
[----:B------:R-:W-:Y:S02]  /*35c0*/  SHF.L.U32 R3, R3, 0x1f, RZ ;  /* 0x0000001f03037819 */ /* 0x000fe400000006ff */
[----:B------:R-:W-:-:S07]  /*35d0*/  MOV R0, UR7 ;  /* 0x0000000700007c02 */ /* 0x000fce0008000f00 */
.L_x_57:
[----:B-1----:R1:W2:Y:S02]  /*35e0*/  SYNCS.PHASECHK.TRANS64.TRYWAIT P0, [R0+URZ+0x90], R3 ;  /* 0x00009003000075a7 */ /* 0x0022a400080011ff */
[----:B--2---:R-:W-:Y:S05]  /*35f0*/  @!P0 NANOSLEEP.SYNCS 0x989680 ;  /* 0x009896800000895d */ /* 0x004fea0003900000 */
[----:B------:R-:W2:Y:S02]  /*3600*/  @!P0 SYNCS.PHASECHK.TRANS64 P0, [R0+URZ+0x90], R3 ;  /* 0x00009003000085a7 */ /* 0x000ea400080010ff */
[----:B--2---:R-:W-:Y:S05]  /*3610*/  @P0 EXIT ;  /* 0x000000000000094d */ /* 0x004fea0003800000 */
[----:B------:R-:W-:Y:S05]  /*3620*/  BRA `(.L_x_57) ;  /* 0xfffffffc00ec7947 */ /* 0x000fea000383ffff */
.L_x_50:
[----:B------:R-:W-:Y:S05]  /*3630*/  BRA.U UP5, `(.L_x_58) ;  /* 0x0000001d05047547 */ /* 0x000fea000b800000 */
[----:B------:R-:W-:Y:S01]  /*3640*/  R2UR UR7, R84 ;  /* 0x00000000540772ca */ /* 0x000fe200000e0000 */
[----:B------:R-:W-:Y:S01]  /*3650*/  UMOV UR4, 0x40 ;  /* 0x0000004000047882 */ /* 0x000fe20000000000 */
[----:B------:R-:W-:Y:S01]  /*3660*/  NOP ;  /* 0x0000000000007918 */ /* 0x000fe20000000000 */
[----:B------:R-:W-:-:S10]  /*3670*/  UMOV UR6, 0x400 ;  /* 0x0000040000067882 */ /* 0x000fd40000000000 */
[----:B------:R-:W-:Y:S02]  /*3680*/  ULEA UR5, UR7, UR4, 0x18 ;  /* 0x0000000407057291 */ /* 0x000fe4000f8ec0ff */
[----:B------:R-:W-:-:S07]  /*3690*/  ULEA UR6, UR7, UR6, 0x18 ;  /* 0x0000000607067291 */ /* 0x000fce000f8ec0ff */
[----:B------:R-:W2:Y:S02]  /*36a0*/  LDS.U8 R5, [UR5+0x1c] ;  /* 0x00001c05ff057984 */ /* 0x000ea40008000000 */
[----:B--2---:R-:W-:-:S13]  /*36b0*/  ISETP.NE.AND P0, PT, R5, RZ, PT ;  /* 0x000000ff0500720c */ /* 0x004fda0003f05270 */
[----:B------:R-:W-:Y:S05]  /*36c0*/  @P0 BRA `(.L_x_59) ;  /* 0x0000000400180947 */ /* 0x000fea0003800000 */
[----:B------:R-:W-:Y:S01]  /*36d0*/  R2UR UR4, R4 ;  /* 0x00000000040472ca */ /* 0x000fe200000e0000 */
[----:B------:R-:W-:-:S12]  /*36e0*/  UIADD3 UR7, UPT, UPT, UR5, 0x8, URZ ;  /* 0x0000000805077890 */ /* 0x000fd8000fffe0ff */
[----:B------:R-:W-:-:S09]  /*36f0*/  UISETP.NE.U32.AND UP1, UPT, UR4, 0x1, UPT ;  /* 0x000000010400788c */ /* 0x000fd2000bf25070 */
[----:B------:R-:W-:Y:S05]  /*3700*/  BRA.U !UP1, `(.L_x_60) ;  /* 0x0000000109a47547 */ /* 0x000fea000b800000 */
[----:B------:R-:W-:Y:S01]  /*3710*/  ELECT P0, URZ, PT ;  /* 0x0000000000ff782f */ /* 0x000fe20003800000 */
[----:B------:R-:W-:-:S12]  /*3720*/  BSSY B0, `(.L_x_60) ;  /* 0x0000027000007945 */ /* 0x000fd80003800000 */
[----:B------:R-:W-:Y:S05]  /*3730*/  @!P0 BRA `(.L_x_61) ;  /* 0x0000000000948947 */ /* 0x000fea0003800000 */
[----:B------:R-:W-:-:S05]  /*3740*/  UMOV UR4, 0x10 ;  /* 0x0000001000047882 */ /* 0x000fca0000000000 */
[----:B------:R-:W-:Y:S04]  /*3750*/  DEPBAR.LE SB2, 0x36 ;  /* 0x0000ad800000791a */ /* 0x000fe80000000000 */
[----:B------:R-:W2:Y:S02]  /*3760*/  UTCATOMSWS.2CTA.FIND_AND_SET.ALIGN UP0, UR4, UR4 ;  /* 0x00000004000475e3 */ /* 0x000ea40008200800 */
[----:B--2---:R-:W-:Y:S01]  /*3770*/  MOV R12, UR4 ;  /* 0x00000004000c7c02 */ /* 0x004fe20008000f00 */
[----:B------:R-:W-:Y:S06]  /*3780*/  BRA.U UP0, `(.L_x_62) ;  /* 0x0000000100187547 */ /* 0x000fec000b800000 */
.L_x_63:
[----:B------:R-:W-:Y:S05]  /*3790*/  NANOSLEEP 0x64 ;  /* 0x000000640000795d */ /* 0x000fea0003800000 */
[----:B------:R-:W-:-:S05]  /*37a0*/  UMOV UR4, 0x10 ;  /* 0x0000001000047882 */ /* 0x000fca0000000000 */
[----:B------:R-:W-:Y:S04]  /*37b0*/  DEPBAR.LE SB2, 0x36 ;  /* 0x0000ad800000791a */ /* 0x000fe80000000000 */
[----:B------:R-:W2:Y:S02]  /*37c0*/  UTCATOMSWS.2CTA.FIND_AND_SET.ALIGN UP0, UR4, UR4 ;  /* 0x00000004000475e3 */ /* 0x000ea40008200800 */
[----:B--2---:R-:W-:Y:S01]  /*37d0*/  MOV R12, UR4 ;  /* 0x00000004000c7c02 */ /* 0x004fe20008000f00 */
[----:B------:R-:W-:Y:S05]  /*37e0*/  BRA.U !UP0, `(.L_x_63) ;  /* 0xfffffffd08e87547 */ /* 0x000fea000b83ffff */
.L_x_62:
[----:B------:R-:W2:Y:S01]  /*37f0*/  LDS R8, [UR5+0x10] ;  /* 0x00001005ff087984 */ /* 0x000ea20008000800 */
[----:B------:R-:W-:Y:S01]  /*3800*/  R2UR UR4, R3 ;  /* 0x00000000030472ca */ /* 0x000fe200000e0000 */
[----:B------:R-:W-:-:S04]  /*3810*/  IMAD.U32 R5, RZ, RZ, UR6 ;  /* 0x00000006ff057e24 */ /* 0x000fc8000f8e00ff */
[----:B------:R-:W-:-:S08]  /*3820*/  VIADD R5, R5, 0x110 ;  /* 0x0000011005057836 */ /* 0x000fd00000000000 */
[----:B------:R-:W-:Y:S02]  /*3830*/  MOV R6, UR4 ;  /* 0x0000000400067c02 */ /* 0x000fe40008000f00 */
[----:B--2---:R-:W-:-:S04]  /*3840*/  SHF.L.U32 R8, R8, 0x1f, RZ ;  /* 0x0000001f08087819 */ /* 0x004fc800000006ff */
[----:B------:R-:W2:Y:S02]  /*3850*/  SYNCS.PHASECHK.TRANS64.TRYWAIT P0, [UR5+0x8], R8 ;  /* 0x00000808ff0075a7 */ /* 0x000ea40008001105 */
[----:B--2---:R-:W-:Y:S05]  /*3860*/  @P0 BRA `(.L_x_64) ;  /* 0x0000000000080947 */ /* 0x004fea0003800000 */
[----:B------:R-:W2:Y:S02]  /*3870*/  SYNCS.PHASECHK.TRANS64.TRYWAIT P0, [UR5+0x8], R8 ;  /* 0x00000808ff0075a7 */ /* 0x000ea40008001105 */
[----:B--2---:R-:W-:Y:S05]  /*3880*/  @!P0 BRA `(.L_x_65) ;  /* 0x0000007400248947 */ /* 0x004fea0003800000 */
.L_x_64:
[----:B------:R-:W-:Y:S01]  /*3890*/  R2UR UR4, R3 ;  /* 0x00000000030472ca */ /* 0x000fe200000e0000 */
[----:B------:R-:W-:Y:S01]  /*38a0*/  IMAD.MOV.U32 R9, RZ, RZ, 0xffff ;  /* 0x0000ffffff097424 */ /* 0x000fe200078e00ff */
[----:B------:R-:W-:Y:S01]  /*38b0*/  PRMT R6, R6, 0x654, R5 ;  /* 0x0000065406067816 */ /* 0x000fe20000000005 */
[----:B------:R-:W-:Y:S02]  /*38c0*/  HFMA2 R5, -RZ, RZ, 0, 5.9604644775390625e-08 ;  /* 0x00000001ff057431 */ /* 0x000fe400000001ff */
[----:B--2---:R-:W-:Y:S02]  /*38d0*/  IMAD.MOV.U32 R8, RZ, RZ, 0x4 ;  /* 0x00000004ff087424 */ /* 0x004fe400078e00ff */
[----:B------:R-:W-:Y:S01]  /*38e0*/  IMAD.SHL.U32 R11, R12, 0x20, RZ ;  /* 0x000000200c0b7824 */ /* 0x000fe200078e00ff */
[----:B------:R-:W-:-:S05]  /*38f0*/  SHF.L.U32 R10, R9, R12, RZ ;  /* 0x0000000c090a7219 */ /* 0x000fca00000006ff */
[----:B------:R-:W-:Y:S01]  /*3900*/  UPRMT UR4, UR4, 0x654, UR7 ;  /* 0x0000065404047896 */ /* 0x000fe20008000007 */
[----:B------:R-:W-:-:S05]  /*3910*/  SHF.L.U32 R9, R5, R12, RZ ;  /* 0x0000000c05097219 */ /* 0x000fca00000006ff */
[----:B------:R-:W-:-:S03]  /*3920*/  MOV R7, UR4 ;  /* 0x0000000400077c02 */ /* 0x000fc60008000f00 */
[----:B------:R2:W-:Y:S01]  /*3930*/  SYNCS.ARRIVE.TRANS64.RED RZ, [UR4], R8 ;  /* 0x00000008ffff79a7 */ /* 0x0005e20008000404 */
[----:B------:R2:W-:Y:S04]  /*3940*/  STS [UR6+0x110], R11 ;  /* 0x0001100bff007988 */ /* 0x0005e80008000806 */
[----:B------:R2:W-:Y:S04]  /*3950*/  STAS [R6.64], R12 ;  /* 0x0000000c06007dbd */ /* 0x0005e8000c0008ff */
[----:B------:R2:W-:Y:S04]  /*3960*/  ATOMS.OR RZ, [UR5+0x14], R10 ;  /* 0x0000140affff798c */ /* 0x0005e8000b000005 */
[----:B------:R2:W-:Y:S04]  /*3970*/  ATOMS.OR RZ, [UR5+0x18], R9 ;  /* 0x00001809ffff798c */ /* 0x0005e8000b000005 */
[----:B------:R2:W-:Y:S02]  /*3980*/  ATOMS.XOR RZ, [UR5+0x10], R5 ;  /* 0x00001005ffff798c */ /* 0x0005e4000b800005 */
.L_x_61:
[----:B-1----:R-:W-:Y:S05]  /*3990*/  BSYNC B0 ;  /* 0x0000000000007941 */ /* 0x002fea0003800000 */
.L_x_60:
[----:B------:R-:W-:Y:S05]  /*39a0*/  BRA.U UP1, `(.L_x_66) ;  /* 0x0000000101707547 */ /* 0x000fea000b800000 */
[----:B------:R-:W-:-:S03]  /*39b0*/  UMOV UR4, 0xffffffff ;  /* 0xffffffff00047882 */ /* 0x000fc60000000000 */
[----:B------:R-:W-:Y:S05]  /*39c0*/  BRA.DIV UR4, `(.L_x_67) ;  /* 0x0000007204ec7947 */ /* 0x000fea000b800000 */
[----:B------:R-:W-:-:S13]  /*39d0*/  ELECT P0, URZ, PT ;  /* 0x0000000000ff782f */ /* 0x000fda0003800000 */
.L_x_165:
[----:B------:R-:W-:Y:S05]  /*39e0*/  @!P0 BRA `(.L_x_66) ;  /* 0x0000000000608947 */ /* 0x000fea0003800000 */
[----:B--2---:R-:W2:Y:S02]  /*39f0*/  LDS R6, [UR5+0x10] ;  /* 0x00001005ff067984 */ /* 0x004ea40008000800 */
[----:B--2---:R-:W-:-:S04]  /*3a00*/  SHF.L.U32 R6, R6, 0x1f, RZ ;  /* 0x0000001f06067819 */ /* 0x004fc800000006ff */
[----:B------:R-:W2:Y:S02]  /*3a10*/  SYNCS.PHASECHK.TRANS64.TRYWAIT P0, [UR5+0x8], R6 ;  /* 0x00000806ff0075a7 */ /* 0x000ea40008001105 */
[----:B--2---:R-:W-:Y:S05]  /*3a20*/  @P0 BRA `(.L_x_68) ;  /* 0x0000000000080947 */ /* 0x004fea0003800000 */
[----:B------:R-:W2:Y:S02]  /*3a30*/  SYNCS.PHASECHK.TRANS64.TRYWAIT P0, [UR5+0x8], R6 ;  /* 0x00000806ff0075a7 */ /* 0x000ea40008001105 */
[----:B--2---:R-:W-:Y:S05]  /*3a40*/  @!P0 BRA `(.L_x_69) ;  /* 0x0000007000f08947 */ /* 0x004fea0003800000 */
.L_x_68:
[----:B------:R-:W3:Y:S01]  /*3a50*/  LDS R8, [UR6+0x110] ;  /* 0x00011006ff087984 */ /* 0x000ee20008000800 */
[----:B------:R-:W-:Y:S01]  /*3a60*/  R2UR UR4, R3 ;  /* 0x00000000030472ca */ /* 0x000fe200000e0000 */
[----:B--2---:R-:W-:Y:S02]  /*3a70*/  IMAD.MOV.U32 R6, RZ, RZ, 0xffff ;  /* 0x0000ffffff067424 */ /* 0x004fe400078e00ff */
[----:B------:R-:W-:-:S10]  /*3a80*/  IMAD.MOV.U32 R5, RZ, RZ, 0x1 ;  /* 0x00000001ff057424 */ /* 0x000fd400078e00ff */
[----:B------:R-:W-:Y:S01]  /*3a90*/  UPRMT UR4, UR4, 0x654, UR7 ;  /* 0x0000065404047896 */ /* 0x000fe20008000007 */
[----:B---3--:R-:W-:Y:S01]  /*3aa0*/  IMAD.SHL.U32 R7, R8, 0x20, RZ ;  /* 0x0000002008077824 */ /* 0x008fe200078e00ff */
[-C--:B------:R-:W-:Y:S02]  /*3ab0*/  SHF.L.U32 R6, R6, R8.reuse, RZ ;  /* 0x0000000806067219 */ /* 0x080fe400000006ff */
[----:B------:R-:W-:Y:S02]  /*3ac0*/  SHF.L.U32 R8, R5, R8, RZ ;  /* 0x0000000805087219 */ /* 0x000fe400000006ff */
[----:B------:R3:W-:Y:S04]  /*3ad0*/  STS [UR6+0x110], R7 ;  /* 0x00011007ff007988 */ /* 0x0007e80008000806 */
[----:B------:R3:W-:Y:S04]  /*3ae0*/  ATOMS.OR RZ, [UR5+0x14], R6 ;  /* 0x00001406ffff798c */ /* 0x0007e8000b000005 */
[----:B------:R3:W-:Y:S01]  /*3af0*/  ATOMS.OR RZ, [UR5+0x18], R8 ;  /* 0x00001808ffff798c */ /* 0x0007e2000b000005 */
[----:B------:R-:W-:Y:S03]  /*3b00*/  SYNCS.ARRIVE.TRANS64.RED.A1T0 RZ, [UR4], RZ ;  /* 0x000000ffffff79a7 */ /* 0x000fe60008100404 */
[----:B------:R3:W-:Y:S01]  /*3b10*/  ATOMS.XOR RZ, [UR5+0x10], R5 ;  /* 0x00001005ffff798c */ /* 0x0007e2000b800005 */
[----:B------:R-:W-:Y:S05]  /*3b20*/  BRA `(.L_x_66) ;  /* 0x0000000000107947 */ /* 0x000fea0003800000 */
.L_x_59:
[----:B------:R-:W-:Y:S02]  /*3b30*/  MOV R5, 0xffffffff ;  /* 0xffffffff00057802 */ /* 0x000fe40000000f00 */
[----:B------:R-:W-:-:S03]  /*3b40*/  MOV R6, 0x3b70 ;  /* 0x00003b7000067802 */ /* 0x000fc60000000f00 */
[----:B------:R2:W-:Y:S04]  /*3b50*/  STS [UR6+0x110], R5 ;  /* 0x00011005ff007988 */ /* 0x0005e80008000806 */
[----:B-12--5:R-:W-:Y:S05]  /*3b60*/  CALL.REL.NOINC `($__internal_1_$__cuda_sm10x_tcgen05_guardrail_trap_phase_invalid_during_alloc) ;  /* 0x0000007800947944 */ /* 0x026fea0003c00000 */
.L_x_66:
[----:B------:R-:W-:Y:S05]  /*3b70*/  WARPSYNC.ALL ;  /* 0x0000000000007948 */ /* 0x000fea0003800000 */
[----:B------:R-:W4:Y:S01]  /*3b80*/  S2UR UR4, SR_CgaCtaId ;  /* 0x00000000000479c3 */ /* 0x000f220000008800 */
[----:B------:R-:W-:Y:S01]  /*3b90*/  UMOV UR49, 0x400 ;  /* 0x0000040000317882 */ /* 0x000fe20000000000 */
[----:B------:R-:W-:-:S06]  /*3ba0*/  NOP ;  /* 0x0000000000007918 */ /* 0x000fcc0000000000 */
[----:B------:R-:W-:Y:S06]  /*3bb0*/  BAR.ARV 0x6, 0xa0 ;  /* 0x0182800000007b1d */ /* 0x000fec0000002000 */
[----:B------:R-:W1:Y:S01]  /*3bc0*/  LDCU UR7, c[0x0][0x38c] ;  /* 0x00007180ff0777ac */ /* 0x000e620008000800 */
[----:B------:R-:W-:Y:S01]  /*3bd0*/  R2UR UR5, R4 ;  /* 0x00000000040572ca */ /* 0x000fe200000e0000 */
[----:B------:R-:W-:Y:S01]  /*3be0*/  HFMA2 R24, -RZ, RZ, 0, 5.9604644775390625e-08 ;  /* 0x00000001ff187431 */ /* 0x000fe200000001ff */
[----:B------:R-:W-:Y:S02]  /*3bf0*/  LOP3.LUT R2, R2, 0xffff, RZ, 0xc0, !PT ;  /* 0x0000ffff02027812 */ /* 0x000fe400078ec0ff */
[----:B------:R-:W-:-:S02]  /*3c00*/  CS2R R22, SRZ ;  /* 0x0000000000167805 */ /* 0x000fc4000001ff00 */
[----:B------:R-:W-:Y:S01]  /*3c10*/  LOP3.LUT R0, R0, 0xffff, RZ, 0xc0, !PT ;  /* 0x0000ffff00007812 */ /* 0x000fe200078ec0ff */
[----:B------:R-:W-:Y:S01]  /*3c20*/  UMOV UR47, URZ ;  /* 0x000000ff002f7c82 */ /* 0x000fe20008000000 */
[----:B------:R-:W-:Y:S01]  /*3c30*/  UMOV UR46, URZ ;  /* 0x000000ff002e7c82 */ /* 0x000fe20008000000 */
[----:B------:R-:W-:Y:S01]  /*3c40*/  UMOV UR62, URZ ;  /* 0x000000ff003e7c82 */ /* 0x000fe20008000000 */
[----:B------:R-:W-:Y:S01]  /*3c50*/  UMOV UR60, URZ ;  /* 0x000000ff003c7c82 */ /* 0x000fe20008000000 */
[----:B----4-:R-:W-:Y:S01]  /*3c60*/  ULEA UR49, UR4, UR49, 0x18 ;  /* 0x0000003104317291 */ /* 0x010fe2000f8ec0ff */
[----:B------:R-:W-:Y:S02]  /*3c70*/  UMOV UR58, URZ ;  /* 0x000000ff003a7c82 */ /* 0x000fe40008000000 */
[----:B------:R-:W-:Y:S01]  /*3c80*/  UMOV UR4, URZ ;  /* 0x000000ff00047c82 */ /* 0x000fe20008000000 */
[----:B------:R-:W-:Y:S01]  /*3c90*/  UISETP.NE.AND UP2, UPT, UR5, URZ, UPT ;  /* 0x000000ff0500728c */ /* 0x000fe2000bf45270 */
[----:B------:R-:W-:Y:S01]  /*3ca0*/  IMAD.U32 R14, RZ, RZ, UR4 ;  /* 0x00000004ff0e7e24 */ /* 0x000fe2000f8e00ff */
[----:B------:R-:W-:-:S02]  /*3cb0*/  UIADD3 UR6, UPT, UPT, UR49, 0x8400, URZ ;  /* 0x0000840031067890 */ /* 0x000fc4000fffe0ff */
[----:B-1----:R-:W-:Y:S01]  /*3cc0*/  UIADD3 UR7, UPT, UPT, UR7, 0xff, URZ ;  /* 0x000000ff07077890 */ /* 0x002fe2000fffe0ff */
[----:B--23--:R-:W1:Y:S01]  /*3cd0*/  LDS R5, [UR49+0x110] ;  /* 0x00011031ff057984 */ /* 0x00ce620008000800 */
[----:B------:R-:W-:Y:S02]  /*3ce0*/  UIADD3 UR5, UPT, UPT, UR49, 0x20400, URZ ;  /* 0x0002040031057890 */ /* 0x000fe4000fffe0ff */
[----:B------:R-:W-:Y:S02]  /*3cf0*/  USHF.R.S32.HI UR4, URZ, 0x1f, UR7 ;  /* 0x0000001fff047899 */ /* 0x000fe40008011407 */
[----:B------:R-:W-:Y:S02]  /*3d00*/  UIADD3 UR10, UPT, UPT, UR49, 0x2d000, URZ ;  /* 0x0002d000310a7890 */ /* 0x000fe4000fffe0ff */
[----:B------:R-:W-:Y:S02]  /*3d10*/  USHF.R.U32.HI UR9, URZ, 0x4, UR6 ;  /* 0x00000004ff097899 */ /* 0x000fe40008011606 */
[----:B------:R-:W-:-:S02]  /*3d20*/  ULEA.HI UR7, UR4, UR7, URZ, 0x8 ;  /* 0x0000000704077291 */ /* 0x000fc4000f8f40ff */
[----:B------:R-:W-:Y:S02]  /*3d30*/  USHF.R.U32.HI UR6, URZ, 0x4, UR5 ;  /* 0x00000004ff067899 */ /* 0x000fe40008011605 */
[----:B------:R-:W-:Y:S02]  /*3d40*/  USHF.R.U32.HI UR4, URZ, 0x4, UR10 ;  /* 0x00000004ff047899 */ /* 0x000fe4000801160a */
[----:B------:R-:W-:Y:S02]  /*3d50*/  ULOP3.LUT UR6, UR6, 0x3fff, URZ, 0xc0, !UPT ;  /* 0x00003fff06067892 */ /* 0x000fe4000f8ec0ff */
[----:B------:R-:W-:Y:S02]  /*3d60*/  UIADD3 UR8, UPT, UPT, UR49, 0x2c400, URZ ;  /* 0x0002c40031087890 */ /* 0x000fe4000fffe0ff */
[----:B------:R-:W-:Y:S02]  /*3d70*/  ULOP3.LUT UR9, UR9, 0x3fff, URZ, 0xc0, !UPT ;  /* 0x00003fff09097892 */ /* 0x000fe4000f8ec0ff */
[----:B------:R-:W-:-:S02]  /*3d80*/  ULOP3.LUT UR4, UR4, 0x3fff, URZ, 0xc0, !UPT ;  /* 0x00003fff04047892 */ /* 0x000fc4000f8ec0ff */
[----:B------:R-:W-:Y:S02]  /*3d90*/  USHF.R.S32.HI UR15, URZ, 0x8, UR7 ;  /* 0x00000008ff0f7899 */ /* 0x000fe40008011407 */
[----:B------:R-:W-:Y:S02]  /*3da0*/  ULOP3.LUT UR6, UR6, 0x10000, URZ, 0xfc, !UPT ;  /* 0x0001000006067892 */ /* 0x000fe4000f8efcff */
[----:B------:R-:W-:Y:S02]  /*3db0*/  USHF.R.U32.HI UR5, URZ, 0x4, UR8 ;  /* 0x00000004ff057899 */ /* 0x000fe40008011608 */
[----:B------:R-:W-:Y:S02]  /*3dc0*/  ULOP3.LUT UR7, UR9, 0x10000, URZ, 0xfc, !UPT ;  /* 0x0001000009077892 */ /* 0x000fe4000f8efcff */
[----:B------:R-:W-:Y:S01]  /*3dd0*/  ULOP3.LUT UR4, UR4, 0x10000, URZ, 0xfc, !UPT ;  /* 0x0001000004047892 */ /* 0x000fe2000f8efcff */
[----:B------:R-:W-:Y:S01]  /*3de0*/  IMAD.U32 R7, RZ, RZ, UR6 ;  /* 0x00000006ff077e24 */ /* 0x000fe2000f8e00ff */
[----:B------:R-:W-:-:S02]  /*3df0*/  ULOP3.LUT UR5, UR5, 0x3fff, URZ, 0xc0, !UPT ;  /* 0x00003fff05057892 */ /* 0x000fc4000f8ec0ff */
[----:B------:R-:W-:Y:S01]  /*3e00*/  MOV R6, UR7 ;  /* 0x0000000700067c02 */ /* 0x000fe20008000f00 */
[----:B------:R-:W-:Y:S01]  /*3e10*/  UISETP.LT.AND UP0, UPT, UR15, 0x1, UPT ;  /* 0x000000010f00788c */ /* 0x000fe2000bf01270 */
[----:B------:R-:W-:Y:S01]  /*3e20*/  MOV R13, UR4 ;  /* 0x00000004000d7c02 */ /* 0x000fe20008000f00 */
[----:B------:R-:W-:Y:S01]  /*3e30*/  ULOP3.LUT UR5, UR5, 0x10000, URZ, 0xfc, !UPT ;  /* 0x0001000005057892 */ /* 0x000fe2000f8efcff */
[----:B-1----:R-:W-:Y:S01]  /*3e40*/  R2UR UR45, R5 ;  /* 0x00000000052d72ca */ /* 0x002fe200000e0000 */
[----:B------:R-:W-:Y:S01]  /*3e50*/  IMAD.U32 R5, RZ, RZ, UR15 ;  /* 0x0000000fff057e24 */ /* 0x000fe2000f8e00ff */
[----:B------:R-:W-:-:S03]  /*3e60*/  USEL UR15, UR15, 0x1, !UP0 ;  /* 0x000000010f0f7887 */ /* 0x000fc6000c000000 */
[----:B------:R-:W-:Y:S01]  /*3e70*/  IMAD.U32 R12, RZ, RZ, UR5 ;  /* 0x00000005ff0c7e24 */ /* 0x000fe2000f8e00ff */
[----:B------:R-:W-:Y:S01]  /*3e80*/  UMOV UR56, URZ ;  /* 0x000000ff00387c82 */ /* 0x000fe20008000000 */
[----:B------:R-:W-:Y:S01]  /*3e90*/  UMOV UR54, URZ ;  /* 0x000000ff00367c82 */ /* 0x000fe20008000000 */
[----:B------:R-:W-:Y:S01]  /*3ea0*/  UMOV UR52, URZ ;  /* 0x000000ff00347c82 */ /* 0x000fe20008000000 */
[----:B------:R-:W-:-:S04]  /*3eb0*/  IMAD.U32 R19, RZ, RZ, UR15 ;  /* 0x0000000fff137e24 */ /* 0x000fc8000f8e00ff */
[----:B------:R-:W-:Y:S02]  /*3ec0*/  UIADD3 UR14, UPT, UPT, UR45, 0x40000108, URZ ;  /* 0x400001082d0e7890 */ /* 0x000fe4000fffe0ff */
[----:B------:R-:W-:Y:S02]  /*3ed0*/  UIADD3 UR13, UPT, UPT, UR45, 0x10c, URZ ;  /* 0x0000010c2d0d7890 */ /* 0x000fe4000fffe0ff */
[----:B------:R-:W-:Y:S02]  /*3ee0*/  UIADD3 UR77, UPT, UPT, UR45, -0x7ffffef8, URZ ;  /* 0x800001082d4d7890 */ /* 0x000fe4000fffe0ff */
[----:B------:R-:W-:Y:S01]  /*3ef0*/  UIADD3 UR72, UPT, UPT, UR45, 0x40000104, URZ ;  /* 0x400001042d487890 */ /* 0x000fe2000fffe0ff */
[----:B------:R-:W-:Y:S01]  /*3f00*/  MOV R15, UR14 ;  /* 0x0000000e000f7c02 */ /* 0x000fe20008000f00 */
[----:B------:R-:W-:Y:S01]  /*3f10*/  UIADD3 UR17, UPT, UPT, UR45, 0x108, URZ ;  /* 0x000001082d117890 */ /* 0x000fe2000fffe0ff */
[----:B------:R-:W-:Y:S01]  /*3f20*/  IMAD.U32 R17, RZ, RZ, UR13 ;  /* 0x0000000dff117e24 */ /* 0x000fe2000f8e00ff */
[----:B------:R-:W-:-:S02]  /*3f30*/  UIADD3 UR76, UPT, UPT, UR45, -0x7fffff00, URZ ;  /* 0x800001002d4c7890 */ /* 0x000fc4000fffe0ff */
[----:B------:R-:W-:Y:S02]  /*3f40*/  UIADD3 UR75, UPT, UPT, UR45, -0x3ffffef8, URZ ;  /* 0xc00001082d4b7890 */ /* 0x000fe4000fffe0ff */
[----:B------:R-:W-:Y:S01]  /*3f50*/  USHF.R.U32.HI UR8, URZ, 0x1a, UR14 ;  /* 0x0000001aff087899 */ /* 0x000fe2000801160e */
[----:B------:R-:W-:Y:S01]  /*3f60*/  IMAD.U32 R20, RZ, RZ, UR17 ;  /* 0x00000011ff147e24 */ /* 0x000fe2000f8e00ff */
[----:B------:R-:W-:Y:S02]  /*3f70*/  USHF.R.U32.HI UR6, URZ, 0x1a, UR77 ;  /* 0x0000001aff067899 */ /* 0x000fe4000801164d */
[----:B------:R-:W-:Y:S02]  /*3f80*/  USHF.R.U32.HI UR13, URZ, 0x1a, UR13 ;  /* 0x0000001aff0d7899 */ /* 0x000fe4000801160d */
[----:B------:R-:W-:Y:S02]  /*3f90*/  USHF.R.U32.HI UR14, URZ, 0x11, UR72 ;  /* 0x00000011ff0e7899 */ /* 0x000fe40008011648 */
[----:B------:R-:W-:-:S02]  /*3fa0*/  USHF.R.U32.HI UR7, URZ, 0x11, UR76 ;  /* 0x00000011ff077899 */ /* 0x000fc4000801164c */
[----:B------:R-:W-:Y:S02]  /*3fb0*/  USHF.R.U32.HI UR4, URZ, 0x1a, UR75 ;  /* 0x0000001aff047899 */ /* 0x000fe4000801164b */
[----:B------:R-:W-:Y:S02]  /*3fc0*/  UIADD3 UR11, UPT, UPT, UR45, 0x100, URZ ;  /* 0x000001002d0b7890 */ /* 0x000fe4000fffe0ff */
[----:B------:R-:W-:Y:S02]  /*3fd0*/  UIADD3 UR12, UPT, UPT, UR45, 0x104, URZ ;  /* 0x000001042d0c7890 */ /* 0x000fe4000fffe0ff */
[----:B------:R-:W-:Y:S02]  /*3fe0*/  USHF.R.U32.HI UR10, URZ, 0x1a, UR17 ;  /* 0x0000001aff0a7899 */ /* 0x000fe40008011611 */
[----:B------:R-:W-:Y:S01]  /*3ff0*/  UIADD3 UR16, UPT, UPT, UR45, 0x40000100, URZ ;  /* 0x400001002d107890 */ /* 0x000fe2000fffe0ff */
[----:B------:R-:W-:Y:S01]  /*4000*/  MOV R21, UR11 ;  /* 0x0000000b00157c02 */ /* 0x000fe20008000f00 */
[----:B------:R-:W-:Y:S01]  /*4010*/  ULOP3.LUT UR17, UR6, 0x30, URZ, 0xc0, !UPT ;  /* 0x0000003006117892 */ /* 0x000fe2000f8ec0ff */
[----:B------:R-:W-:Y:S01]  /*4020*/  IMAD.U32 R18, RZ, RZ, UR12 ;  /* 0x0000000cff127e24 */ /* 0x000fe2000f8e00ff */
[----:B------:R-:W-:-:S02]  /*4030*/  UIADD3 UR74, UPT, UPT, UR45, -0x3fffff00, URZ ;  /* 0xc00001002d4a7890 */ /* 0x000fc4000fffe0ff */
[----:B------:R-:W-:Y:S01]  /*4040*/  ULOP3.LUT UR19, UR7, 0x6000, URZ, 0xc0, !UPT ;  /* 0x0000600007137892 */ /* 0x000fe2000f8ec0ff */
[----:B------:R-:W-:Y:S01]  /*4050*/  IMAD.U32 R16, RZ, RZ, UR16 ;  /* 0x00000010ff107e24 */ /* 0x000fe2000f8e00ff */
[----:B------:R-:W-:Y:S02]  /*4060*/  ULOP3.LUT UR6, UR4, 0x30, URZ, 0xc0, !UPT ;  /* 0x0000003004067892 */ /* 0x000fe4000f8ec0ff */
[----:B------:R-:W-:Y:S01]  /*4070*/  ULOP3.LUT UR4, UR13, 0x30, URZ, 0xc0, !UPT ;  /* 0x000000300d047892 */ /* 0x000fe2000f8ec0ff */
[----:B------:R-:W-:Y:S01]  /*4080*/  R2UR UR13, R0 ;  /* 0x00000000000d72ca */ /* 0x000fe200000e0000 */
[----:B------:R-:W-:Y:S01]  /*4090*/  ULOP3.LUT UR7, UR14, 0x6000, URZ, 0xc0, !UPT ;  /* 0x000060000e077892 */ /* 0x000fe2000f8ec0ff */
[----:B------:R-:W-:Y:S01]  /*40a0*/  R2UR UR14, R2 ;  /* 0x00000000020e72ca */ /* 0x000fe200000e0000 */
[----:B------:R-:W-:Y:S01]  /*40b0*/  UIADD3 UR73, UPT, UPT, UR45, 0x4000010c, URZ ;  /* 0x4000010c2d497890 */ /* 0x000fe2000fffe0ff */
[----:B------:R-:W-:Y:S01]  /*40c0*/  MOV R2, RZ ;  /* 0x000000ff00027202 */ /* 0x000fe20000000f00 */
[----:B------:R-:W-:-:S02]  /*40d0*/  UIADD3 UR70, UPT, UPT, UR45, -0x7ffffefc, URZ ;  /* 0x800001042d467890 */ /* 0x000fc4000fffe0ff */
[----:B------:R-:W-:Y:S02]  /*40e0*/  UIADD3 UR71, UPT, UPT, UR45, -0x7ffffef4, URZ ;  /* 0x8000010c2d477890 */ /* 0x000fe4000fffe0ff */
[----:B------:R-:W-:Y:S02]  /*40f0*/  UIADD3 UR68, UPT, UPT, UR45, -0x3ffffefc, URZ ;  /* 0xc00001042d447890 */ /* 0x000fe4000fffe0ff */
[----:B------:R-:W-:Y:S02]  /*4100*/  UIADD3 UR69, UPT, UPT, UR45, -0x3ffffef4, URZ ;  /* 0xc000010c2d457890 */ /* 0x000fe4000fffe0ff */
[----:B------:R-:W-:Y:S01]  /*4110*/  USHF.R.U32.HI UR5, URZ, 0x11, UR74 ;  /* 0x00000011ff057899 */ /* 0x000fe2000801164a */
[----:B------:R-:W-:Y:S01]  /*4120*/  IMAD.U32 R25, RZ, RZ, UR13 ;  /* 0x0000000dff197e24 */ /* 0x000fe2000f8e00ff */
[----:B------:R-:W-:Y:S01]  /*4130*/  USHF.R.U32.HI UR11, URZ, 0x11, UR11 ;  /* 0x00000011ff0b7899 */ /* 0x000fe2000801160b */
[----:B------:R-:W-:Y:S01]  /*4140*/  IMAD.U32 R26, RZ, RZ, UR14 ;  /* 0x0000000eff1a7e24 */ /* 0x000fe2000f8e00ff */
[----:B------:R-:W-:-:S02]  /*4150*/  USHF.R.U32.HI UR9, URZ, 0x11, UR16 ;  /* 0x00000011ff097899 */ /* 0x000fc40008011610 */
[----:B------:R-:W-:Y:S02]  /*4160*/  USHF.R.U32.HI UR12, URZ, 0x11, UR12 ;  /* 0x00000011ff0c7899 */ /* 0x000fe4000801160c */
[----:B------:R-:W-:Y:S02]  /*4170*/  USHF.R.U32.HI UR16, URZ, 0x1a, UR73 ;  /* 0x0000001aff107899 */ /* 0x000fe40008011649 */
[----:B------:R-:W-:Y:S02]  /*4180*/  USHF.R.U32.HI UR18, URZ, 0x11, UR70 ;  /* 0x00000011ff127899 */ /* 0x000fe40008011646 */
[----:B------:R-:W-:Y:S02]  /*4190*/  USHF.R.U32.HI UR20, URZ, 0x1a, UR71 ;  /* 0x0000001aff147899 */ /* 0x000fe40008011647 */
[----:B------:R-:W-:Y:S02]  /*41a0*/  USHF.R.U32.HI UR21, URZ, 0x11, UR68 ;  /* 0x00000011ff157899 */ /* 0x000fe40008011644 */
[----:B------:R-:W-:-:S02]  /*41b0*/  USHF.R.U32.HI UR23, URZ, 0x1a, UR69 ;  /* 0x0000001aff177899 */ /* 0x000fc40008011645 */
[----:B------:R-:W-:Y:S02]  /*41c0*/  ULOP3.LUT UR66, UR10, 0x30, URZ, 0xc0, !UPT ;  /* 0x000000300a427892 */ /* 0x000fe4000f8ec0ff */
[----:B------:R-:W-:Y:S02]  /*41d0*/  ULOP3.LUT UR64, UR8, 0x30, URZ, 0xc0, !UPT ;  /* 0x0000003008407892 */ /* 0x000fe4000f8ec0ff */
[----:B------:R-:W-:Y:S02]  /*41e0*/  ULOP3.LUT UR15, UR5, 0x6000, URZ, 0xc0, !UPT ;  /* 0x00006000050f7892 */ /* 0x000fe4000f8ec0ff */
[----:B------:R-:W-:Y:S02]  /*41f0*/  ULOP3.LUT UR24, UR11, 0x6000, URZ, 0xc0, !UPT ;  /* 0x000060000b187892 */ /* 0x000fe4000f8ec0ff */
[----:B------:R-:W-:Y:S02]  /*4200*/  ULOP3.LUT UR22, UR9, 0x6000, URZ, 0xc0, !UPT ;  /* 0x0000600009167892 */ /* 0x000fe4000f8ec0ff */
[----:B------:R-:W-:-:S02]  /*4210*/  ULOP3.LUT UR5, UR12, 0x6000, URZ, 0xc0, !UPT ;  /* 0x000060000c057892 */ /* 0x000fc4000f8ec0ff */
        /* <DEDUP_REMOVED lines=21> */
[----:B------:R-:W-:Y:S02]  /*4370*/  UPRMT UR67, UR66, 0x5410, UR24 ;  /* 0x0000541042437896 */ /* 0x000fe40008000018 */
[----:B------:R-:W-:Y:S02]  /*4380*/  UPRMT UR65, UR64, 0x5410, UR22 ;  /* 0x0000541040417896 */ /* 0x000fe40008000016 */
[----:B------:R-:W-:-:S02]  /*4390*/  UPRMT UR63, UR17, 0x5410, UR19 ;  /* 0x00005410113f7896 */ /* 0x000fc40008000013 */
[----:B------:R-:W-:Y:S02]  /*43a0*/  UPRMT UR61, UR6, 0x5410, UR15 ;  /* 0x00005410063d7896 */ /* 0x000fe4000800000f */
[----:B------:R-:W-:Y:S02]  /*43b0*/  UPRMT UR59, UR4, 0x5410, UR5 ;  /* 0x00005410043b7896 */ /* 0x000fe40008000005 */
[----:B------:R-:W-:Y:S02]  /*43c0*/  UPRMT UR57, UR12, 0x5410, UR7 ;  /* 0x000054100c397896 */ /* 0x000fe40008000007 */
[----:B------:R-:W-:Y:S02]  /*43d0*/  UPRMT UR55, UR10, 0x5410, UR11 ;  /* 0x000054100a377896 */ /* 0x000fe4000800000b */
[----:B------:R-:W-:Y:S01]  /*43e0*/  UPRMT UR53, UR8, 0x5410, UR9 ;  /* 0x0000541008357896 */ /* 0x000fe20008000009 */
[----:B------:R-:W-:Y:S01]  /*43f0*/  UMOV UR66, URZ ;  /* 0x000000ff00427c82 */ /* 0x000fe20008000000 */
[----:B------:R-:W-:-:S10]  /*4400*/  UMOV UR64, URZ ;  /* 0x000000ff00407c82 */ /* 0x000fd40008000000 */
.L_x_77:
[C---:B------:R-:W-:Y:S02]  /*4410*/  LEA R0, R23.reuse, UR49, 0x3 ;  /* 0x0000003117007c11 */ /* 0x040fe4000f8e18ff */
[----:B------:R-:W-:Y:S02]  /*4420*/  SHF.L.U32 R9, R22, 0x1f, RZ ;  /* 0x0000001f16097819 */ /* 0x000fe400000006ff */
[----:B------:R-:W-:Y:S02]  /*4430*/  LEA R8, R23, UR49, 0x4 ;  /* 0x0000003117087c11 */ /* 0x000fe4000f8e20ff */
[----:B------:R-:W1:Y:S02]  /*4440*/  SYNCS.PHASECHK.TRANS64.TRYWAIT P0, [R0+URZ+0x80], R9 ;  /* 0x00008009000075a7 */ /* 0x000e6400080011ff */
[----:B-1--4-:R-:W-:Y:S05]  /*4450*/  @!P0 BRA `(.L_x_70) ;  /* 0x0000006800848947 */ /* 0x012fea0003800000 */
.L_x_166:
[----:B-1----:R-:W1:Y:S01]  /*4460*/  LDS.128 R8, [R8+0xf0] ;  /* 0x0000f00008087984 */ /* 0x002e620000000c00 */
[----:B------:R-:W-:Y:S02]  /*4470*/  VIADD R0, R0, 0x90 ;  /* 0x0000009000007836 */ /* 0x000fe40000000000 */
[----:B------:R-:W-:Y:S01]  /*4480*/  VIADD R23, R23, 0x1 ;  /* 0x0000000117177836 */ /* 0x000fe20000000000 */
[----:B------:R-:W-:Y:S01]  /*4490*/  @!PT LDS RZ, [RZ] ;  /* 0x00000000fffff984 */ /* 0x000fe20000000800 */
[----:B------:R-:W-:Y:S01]  /*44a0*/  @!PT LDS RZ, [RZ] ;  /* 0x00000000fffff984 */ /* 0x000fe20000000800 */
[----:B------:R-:W-:Y:S01]  /*44b0*/  @!PT LDS RZ, [RZ] ;  /* 0x00000000fffff984 */ /* 0x000fe20000000800 */
[----:B------:R-:W-:Y:S01]  /*44c0*/  @!PT LDS RZ, [RZ] ;  /* 0x00000000fffff984 */ /* 0x000fe20000000800 */
[----:B------:R2:W-:Y:S06]  /*44d0*/  MEMBAR.ALL.CTA ;  /* 0x0000000000007992 */ /* 0x0005ec0000008000 */
[----:B--2---:R-:W2:Y:S01]  /*44e0*/  FENCE.VIEW.ASYNC.S ;  /* 0x00000000000073c6 */ /* 0x004ea20000000000 */
[----:B------:R-:W-:-:S04]  /*44f0*/  PRMT R0, RZ, 0x654, R0 ;  /* 0x00000654ff007816 */ /* 0x000fc80000000000 */
[----:B--2---:R2:W-:Y:S01]  /*4500*/  SYNCS.ARRIVE.TRANS64.RED.A1T0 RZ, [R0+URZ], RZ ;  /* 0x000000ff00ff79a7 */ /* 0x0045e200081004ff */
[----:B-1----:R-:W-:Y:S01]  /*4510*/  LOP3.LUT P1, RZ, R10, 0x1, RZ, 0xc0, !PT ;  /* 0x000000010aff7812 */ /* 0x002fe2000782c0ff */
[----:B--2---:R-:W-:-:S12]  /*4520*/  BRA.U UP2, `(.L_x_71) ;  /* 0x0000000502cc7547 */ /* 0x004fd8000b800000 */
[----:B------:R-:W1:Y:S01]  /*4530*/  LDCU UR4, c[0x0][0x38c] ;  /* 0x00007180ff0477ac */ /* 0x000e620008000800 */
[----:B------:R-:W-:Y:S02]  /*4540*/  R2UR UR5, R14 ;  /* 0x000000000e0572ca */ /* 0x000fe400000e0000 */
[----:B------:R-:W-:Y:S02]  /*4550*/  PLOP3.LUT P2, PT, PT, PT, PT, 0x80, 0x8 ;  /* 0x000000000008781c */ /* 0x000fe40003f4f070 */
[----:B------:R-:W-:-:S09]  /*4560*/  SHF.L.U32 R9, R24, 0x1f, RZ ;  /* 0x0000001f18097819 */ /* 0x000fd200000006ff */
[----:B------:R-:W-:Y:S02]  /*4570*/  ULEA UR6, UR5, UR49, 0x3 ;  /* 0x0000003105067291 */ /* 0x000fe4000f8e18ff */
[----:B------:R-:W-:Y:S02]  /*4580*/  ULEA UR44, UR5, UR45, 0x7 ;  /* 0x0000002d052c7291 */ /* 0x000fe4000f8e38ff */
[----:B-1----:R-:W-:Y:S02]  /*4590*/  UISETP.GE.AND UP0, UPT, UR4, 0x1, UPT ;  /* 0x000000010400788c */ /* 0x002fe4000bf06270 */
[----:B------:R-:W-:-:S04]  /*45a0*/  IMAD.U32 R8, RZ, RZ, UR6 ;  /* 0x00000006ff087e24 */ /* 0x000fc8000f8e00ff */
[----:B------:R-:W-:-:S05]  /*45b0*/  PLOP3.LUT P0, PT, PT, PT, UP0, 0x80, 0x8 ;  /* 0x000000000008781c */ /* 0x000fca0003f0f008 */
[----:B------:R-:W-:-:S08]  /*45c0*/  @UP0 ULEA UR4, UR47, UR49, 0x3 ;  /* 0x000000312f040291 */ /* 0x000fd0000f8e18ff */
[----:B------:R-:W-:-:S04]  /*45d0*/  @P0 SHF.L.U32 R0, R2, 0x1f, RZ ;  /* 0x0000001f02000819 */ /* 0x000fc800000006ff */
[----:B------:R1:W2:Y:S01]  /*45e0*/  @P0 SYNCS.PHASECHK.TRANS64.TRYWAIT P2, [UR4], R0 ;  /* 0x00000000ff0005a7 */ /* 0x0002a20008041104 */
[----:B------:R-:W3:Y:S02]  /*45f0*/  SYNCS.PHASECHK.TRANS64.TRYWAIT P0, [UR6+0xb0], R9 ;  /* 0x0000b009ff0075a7 */ /* 0x000ee40008001106 */
[----:B-123--:R-:W-:Y:S05]  /*4600*/  @!P0 BRA `(.L_x_72) ;  /* 0x00000068002c8947 */ /* 0x00efea0003800000 */
.L_x_168:
[----:B------:R-:W-:Y:S01]  /*4610*/  UMOV UR51, UR46 ;  /* 0x0000002e00337c82 */ /* 0x000fe20008000000 */
[----:B------:R-:W-:Y:S05]  /*4620*/  BRA.U !UP0, `(.L_x_73) ;  /* 0x0000000508747547 */ /* 0x000fea000b800000 */
[----:B------:R-:W-:Y:S01]  /*4630*/  R2UR UR4, R19 ;  /* 0x00000000130472ca */ /* 0x000fe200000e0000 */
[----:B------:R-:W-:Y:S01]  /*4640*/  UMOV UR10, URZ ;  /* 0x000000ff000a7c82 */ /* 0x000fe20008000000 */
[----:B------:R-:W-:Y:S01]  /*4650*/  R2UR UR48, R5 ;  /* 0x00000000053072ca */ /* 0x000fe200000e0000 */
[----:B------:R-:W-:-:S10]  /*4660*/  UMOV UR5, UR47 ;  /* 0x0000002f00057c82 */ /* 0x000fd40008000000 */
[----:B------:R-:W-:-:S12]  /*4670*/  UIADD3 UR51, UPT, UPT, UR4, UR46, URZ ;  /* 0x0000002e04337290 */ /* 0x000fd8000fffe0ff */
.L_x_76:
[----:B------:R-:W-:Y:S01]  /*4680*/  ULEA UR7, UR5, UR49, 0x3 ;  /* 0x0000003105077291 */ /* 0x000fe2000f8e18ff */
[----:B----4-:R-:W-:Y:S11]  /*4690*/  @P2 BRA `(.L_x_74) ;  /* 0x00000000000c2947 */ /* 0x010ff60003800000 */
[----:B-1----:R-:W-:Y:S04]  /*46a0*/  SHF.L.U32 R9, R2, 0x1f, RZ ;  /* 0x0000001f02097819 */ /* 0x002fe800000006ff */
[----:B------:R-:W1:Y:S02]  /*46b0*/  SYNCS.PHASECHK.TRANS64.TRYWAIT P0, [UR7], R9 ;  /* 0x00000009ff0075a7 */ /* 0x000e640008001107 */
[----:B-1----:R-:W-:Y:S05]  /*46c0*/  @!P0 BRA `(.L_x_75) ;  /* 0x0000006800188947 */ /* 0x002fea0003800000 */
.L_x_74:
[----:B------:R-:W-:Y:S01]  /*46d0*/  UISETP.NE.AND UP0, UPT, UR48, 0x1, UPT ;  /* 0x000000013000788c */ /* 0x000fe2000bf05270 */
[----:B------:R-:W-:Y:S01]  /*46e0*/  PLOP3.LUT P2, PT, PT, PT, PT, 0x80, 0x8 ;  /* 0x000000000008781c */ /* 0x000fe20003f4f070 */
[----:B------:R-:W-:Y:S01]  /*46f0*/  UIADD3 UR4, UPT, UPT, UR5, 0x1, URZ ;  /* 0x0000000105047890 */ /* 0x000fe2000fffe0ff */
[----:B------:R-:W-:Y:S01]  /*4700*/  R2UR UR12, R12 ;  /* 0x000000000c0c72ca */ /* 0x000fe200000e0000 */
[----:B------:R-:W-:Y:S01]  /*4710*/  UIADD3 UR50, UPT, UPT, UR7, 0x18, URZ ;  /* 0x0000001807327890 */ /* 0x000fe2000fffe0ff */
[----:B------:R-:W-:Y:S01]  /*4720*/  R2UR UR14, R13 ;  /* 0x000000000d0e72ca */ /* 0x000fe200000e0000 */
[----:B------:R-:W-:Y:S01]  /*4730*/  UISETP.NE.AND UP1, UPT, UR4, 0x3, UPT ;  /* 0x000000030400788c */ /* 0x000fe2000bf25270 */
[----:B------:R-:W-:Y:S01]  /*4740*/  PLOP3.LUT P0, PT, PT, PT, UP0, 0x80, 0x8 ;  /* 0x000000000008781c */ /* 0x000fe20003f0f008 */
[----:B------:R-:W-:Y:S01]  /*4750*/  UIADD3 UR46, UPT, UPT, UR46, 0x1, URZ ;  /* 0x000000012e2e7890 */ /* 0x000fe2000fffe0ff */
[----:B------:R-:W-:Y:S01]  /*4760*/  R2UR UR16, R7 ;  /* 0x00000000071072ca */ /* 0x000fe200000e0000 */
[----:B------:R-:W-:Y:S01]  /*4770*/  USEL UR6, URZ, 0x1, UP1 ;  /* 0x00000001ff067887 */ /* 0x000fe20008800000 */
[----:B------:R-:W-:Y:S01]  /*4780*/  R2UR UR8, R6 ;  /* 0x00000000060872ca */ /* 0x000fe200000e0000 */
[----:B------:R-:W-:Y:S02]  /*4790*/  USEL UR47, UR4, URZ, UP1 ;  /* 0x000000ff042f7287 */ /* 0x000fe40008800000 */
[----:B------:R-:W-:Y:S02]  /*47a0*/  UIADD3 UR48, UPT, UPT, UR48, -0x1, URZ ;  /* 0xffffffff30307890 */ /* 0x000fe4000fffe0ff */
[----:B------:R-:W-:Y:S01]  /*47b0*/  @UP0 ULEA UR4, UR47, UR49, 0x3 ;  /* 0x000000312f040291 */ /* 0x000fe2000f8e18ff */
[----:B------:R-:W-:Y:S01]  /*47c0*/  LOP3.LUT R2, R2, UR6, RZ, 0x3c, !PT ;  /* 0x0000000602027c12 */ /* 0x000fe2000f8e3cff */
[----:B------:R-:W-:Y:S02]  /*47d0*/  ULEA UR12, UR5, UR12, 0x6 ;  /* 0x0000000c050c7291 */ /* 0x000fe4000f8e30ff */
[----:B------:R-:W-:Y:S01]  /*47e0*/  ULEA UR14, UR5, UR14, 0x6 ;  /* 0x0000000e050e7291 */ /* 0x000fe2000f8e30ff */
[----:B-1----:R-:W-:Y:S01]  /*47f0*/  @P0 SHF.L.U32 R0, R2, 0x1f, RZ ;  /* 0x0000001f02000819 */ /* 0x002fe200000006ff */
[----:B------:R-:W-:Y:S02]  /*4800*/  UISETP.NE.U32.AND UP0, UPT, UR10, URZ, UPT ;  /* 0x000000ff0a00728c */ /* 0x000fe4000bf05070 */
[----:B------:R-:W-:Y:S01]  /*4810*/  UIADD3 UR10, UPT, UPT, UR12, 0x20, URZ ;  /* 0x000000200c0a7890 */ /* 0x000fe2000fffe0ff */
[----:B------:R2:W3:Y:S01]  /*4820*/  @P0 SYNCS.PHASECHK.TRANS64.TRYWAIT P2, [UR4], R0 ;  /* 0x00000000ff0005a7 */ /* 0x0004e20008041104 */
[----:B------:R-:W-:Y:S02]  /*4830*/  UIADD3 UR42, UPT, UPT, UR14, 0x20, URZ ;  /* 0x000000200e2a7890 */ /* 0x000fe4000fffe0ff */
[----:B------:R-:W-:Y:S02]  /*4840*/  ULEA UR6, UR5, UR16, 0xa ;  /* 0x0000001005067291 */ /* 0x000fe4000f8e50ff */
[----:B------:R-:W-:Y:S02]  /*4850*/  ULEA UR4, UR5, UR8, 0xb ;  /* 0x0000000805047291 */ /* 0x000fe4000f8e58ff */
[----:B------:R-:W-:Y:S02]  /*4860*/  UIADD3 UR40, UPT, UPT, UR6, 0x2, URZ ;  /* 0x0000000206287890 */ /* 0x000fe4000fffe0ff */
        /* <DEDUP_REMOVED lines=12> */
[----:B------:R-:W-:Y:S01]  /*4930*/  UIADD3 UR8, UPT, UPT, UR4, 0x406, URZ ;  /* 0x0000040604087890 */ /* 0x000fe2000fffe0ff */
[----:B------:R-:W-:Y:S01]  /*4940*/  UMOV UR13, 0x4008 ;  /* 0x00004008000d7882 */ /* 0x000fe20000000000 */
[----:B------:R-:W-:Y:S01]  /*4950*/  UMOV UR11, 0x4008 ;  /* 0x00004008000b7882 */ /* 0x000fe20000000000 */
[----:B------:R1:W-:Y:S01]  /*4960*/  UTCCP.T.S.2CTA.4x32dp128bit tmem[UR45+0x100], gdesc[UR12] ;  /* 0x0001000c2d0079e7 */ /* 0x0003e20009300000 */
[----:B------:R4:W-:Y:S01]  /*4970*/  UTCCP.T.S.2CTA.4x32dp128bit tmem[UR45+0x104], gdesc[UR10] ;  /* 0x0001040a2d0079e7 */ /* 0x0009e20009300000 */
[----:B------:R-:W-:Y:S01]  /*4980*/  UMOV UR15, 0x4008 ;  /* 0x00004008000f7882 */ /* 0x000fe20000000000 */
[----:B------:R-:W-:Y:S01]  /*4990*/  UMOV UR43, 0x4008 ;  /* 0x00004008002b7882 */ /* 0x000fe20000000000 */
[----:B------:R2:W-:Y:S01]  /*49a0*/  UTCCP.T.S.2CTA.4x32dp128bit tmem[UR45+0x108], gdesc[UR14] ;  /* 0x0001080e2d0079e7 */ /* 0x0005e20009300000 */
[----:B------:R2:W-:Y:S01]  /*49b0*/  UTCCP.T.S.2CTA.4x32dp128bit tmem[UR45+0x10c], gdesc[UR42] ;  /* 0x00010c2a2d0079e7 */ /* 0x0005e20009300000 */
[----:B------:R-:W-:Y:S01]  /*49c0*/  UMOV UR7, 0x40004040 ;  /* 0x4000404000077882 */ /* 0x000fe20000000000 */
        /* <DEDUP_REMOVED lines=15> */
[----:B-1----:R-:W-:Y:S02]  /*4ac0*/  R2UR UR13, R26 ;  /* 0x000000001a0d72ca */ /* 0x002fe400000e0000 */
[----:B----4-:R-:W-:Y:S02]  /*4ad0*/  R2UR UR10, R18 ;  /* 0x00000000120a72ca */ /* 0x010fe400000e0000 */
[----:B--2---:R-:W-:Y:S02]  /*4ae0*/  R2UR UR14, R16 ;  /* 0x00000000100e72ca */ /* 0x004fe400000e0000 */
[----:B------:R-:W-:Y:S02]  /*4af0*/  R2UR UR42, R21 ;  /* 0x00000000152a72ca */ /* 0x000fe400000e0000 */
[----:B------:R-:W-:Y:S02]  /*4b00*/  R2UR UR43, R20 ;  /* 0x00000000142b72ca */ /* 0x000fe400000e0000 */
[----:B------:R-:W-:Y:S02]  /*4b10*/  R2UR UR15, R15 ;  /* 0x000000000f0f72ca */ /* 0x000fe400000e0000 */
[----:B------:R-:W-:Y:S09]  /*4b20*/  R2UR UR11, R17 ;  /* 0x00000000110b72ca */ /* 0x000ff200000e0000 */
[----:B------:R1:W-:Y:S01]  /*4b30*/  UTCQMMA.2CTA gdesc[UR4], gdesc[UR6], tmem[UR44], tmem[UR66], idesc[UR67], tmem[UR42], UP0 ;  /* 0x002a420604007dea */ /* 0x0003e2000820032c */
[----:B------:R-:W-:Y:S01]  /*4b40*/  UISETP.NE.AND UP0, UPT, UR46, UR51, UPT ;  /* 0x000000332e00728c */ /* 0x000fe2000bf05270 */
[----:B------:R-:W-:Y:S01]  /*4b50*/  UTCQMMA.2CTA gdesc[UR38], gdesc[UR40], tmem[UR44], tmem[UR64], idesc[UR65], tmem[UR14], UPT ;  /* 0x000e402826007dea */ /* 0x000fe2000ba0032c */
[----:B------:R-:W-:Y:S01]  /*4b60*/  UTCQMMA.2CTA gdesc[UR34], gdesc[UR36], tmem[UR44], tmem[UR62], idesc[UR63], tmem[UR76], UPT ;  /* 0x004c3e2422007dea */ /* 0x000fe2000ba0032c */
[----:B------:R-:W-:Y:S01]  /*4b70*/  UTCQMMA.2CTA gdesc[UR30], gdesc[UR32], tmem[UR44], tmem[UR60], idesc[UR61], tmem[UR74], UPT ;  /* 0x004a3c201e007dea */ /* 0x000fe2000ba0032c */
[----:B------:R2:W-:Y:S01]  /*4b80*/  UTCQMMA.2CTA gdesc[UR26], gdesc[UR28], tmem[UR44], tmem[UR58], idesc[UR59], tmem[UR10], UPT ;  /* 0x000a3a1c1a007dea */ /* 0x0005e2000ba0032c */
[----:B------:R4:W-:Y:S01]  /*4b90*/  UTCQMMA.2CTA gdesc[UR22], gdesc[UR24], tmem[UR44], tmem[UR56], idesc[UR57], tmem[UR72], UPT ;  /* 0x0048381816007dea */ /* 0x0009e2000ba0032c */
[----:B------:R4:W-:Y:S01]  /*4ba0*/  UTCQMMA.2CTA gdesc[UR18], gdesc[UR20], tmem[UR44], tmem[UR54], idesc[UR55], tmem[UR70], UPT ;  /* 0x0046361412007dea */ /* 0x0009e2000ba0032c */
[----:B------:R4:W-:Y:S01]  /*4bb0*/  UTCQMMA.2CTA gdesc[UR8], gdesc[UR16], tmem[UR44], tmem[UR52], idesc[UR53], tmem[UR68], UPT ;  /* 0x0044341008007dea */ /* 0x0009e2000ba0032c */
[----:B------:R4:W-:Y:S01]  /*4bc0*/  UTCBAR.2CTA.MULTICAST [UR50], URZ, UR13 ;  /* 0x000000ff320073e9 */ /* 0x0009e2000820080d */
[----:B-1----:R-:W-:Y:S01]  /*4bd0*/  UMOV UR5, UR47 ;  /* 0x0000002f00057c82 */ /* 0x002fe20008000000 */
[----:B--2---:R-:W-:Y:S01]  /*4be0*/  UMOV UR10, 0x1 ;  /* 0x00000001000a7882 */ /* 0x004fe20000000000 */
[----:B---3--:R-:W-:Y:S05]  /*4bf0*/  BRA.U UP0, `(.L_x_76) ;  /* 0xfffffff900a07547 */ /* 0x008fea000b83ffff */
.L_x_73:
[----:B------:R-:W-:Y:S01]  /*4c00*/  R2UR UR4, R8 ;  /* 0x00000000080472ca */ /* 0x000fe200000e0000 */
[----:B------:R-:W-:Y:S01]  /*4c10*/  UMOV UR46, UR51 ;  /* 0x00000033002e7c82 */ /* 0x000fe20008000000 */
[----:B------:R-:W-:-:S11]  /*4c20*/  R2UR UR5, R25 ;  /* 0x00000000190572ca */ /* 0x000fd600000e0000 */
[----:B------:R-:W-:-:S09]  /*4c30*/  UIADD3 UR4, UPT, UPT, UR4, 0xa0, URZ ;  /* 0x000000a004047890 */ /* 0x000fd2000fffe0ff */
[----:B------:R2:W-:Y:S01]  /*4c40*/  UTCBAR.2CTA.MULTICAST [UR4], URZ, UR5 ;  /* 0x000000ff040073e9 */ /* 0x0005e20008200805 */
[----:B------:R-:W-:Y:S02]  /*4c50*/  NOP ;  /* 0x0000000000007918 */ /* 0x000fe40000000000 */
.L_x_71:
[----:B--2---:R-:W-:Y:S02]  /*4c60*/  R2UR UR4, R14 ;  /* 0x000000000e0472ca */ /* 0x004fe400000e0000 */
[----:B------:R-:W-:-:S04]  /*4c70*/  ISETP.NE.AND P0, PT, R23, 0x2, PT ;  /* 0x000000021700780c */ /* 0x000fc80003f05270 */
[----:B-1----:R-:W-:Y:S02]  /*4c80*/  SEL R9, RZ, 0x1, P0 ;  /* 0x00000001ff097807 */ /* 0x002fe40000000000 */
[----:B------:R-:W-:Y:S02]  /*4c90*/  SEL R23, R23, RZ, P0 ;  /* 0x000000ff17177207 */ /* 0x000fe40000000000 */
[----:B------:R-:W-:-:S03]  /*4ca0*/  LOP3.LUT R22, R22, R9, RZ, 0x3c, !PT ;  /* 0x0000000916167212 */ /* 0x000fc600078e3cff */
[----:B------:R-:W-:-:S04]  /*4cb0*/  UIADD3 UR4, UPT, UPT, UR4, 0x1, URZ ;  /* 0x0000000104047890 */ /* 0x000fc8000fffe0ff */
[----:B------:R-:W-:-:S04]  /*4cc0*/  UISETP.NE.AND UP0, UPT, UR4, 0x2, UPT ;  /* 0x000000020400788c */ /* 0x000fc8000bf05270 */
[----:B------:R-:W-:Y:S02]  /*4cd0*/  USEL UR5, URZ, 0x1, UP0 ;  /* 0x00000001ff057887 */ /* 0x000fe40008000000 */
[----:B------:R-:W-:-:S04]  /*4ce0*/  USEL UR4, UR4, URZ, UP0 ;  /* 0x000000ff04047287 */ /* 0x000fc80008000000 */
[----:B------:R-:W-:Y:S02]  /*4cf0*/  LOP3.LUT R24, R24, UR5, RZ, 0x3c, !PT ;  /* 0x0000000518187c12 */ /* 0x000fe4000f8e3cff */
[----:B------:R-:W-:Y:S01]  /*4d00*/  IMAD.U32 R14, RZ, RZ, UR4 ;  /* 0x00000004ff0e7e24 */ /* 0x000fe2000f8e00ff */
[----:B------:R-:W-:Y:S06]  /*4d10*/  @P1 BRA `(.L_x_77) ;  /* 0xfffffff400bc1947 */ /* 0x000fec000383ffff */
[----:B----4-:R-:W1:Y:S01]  /*4d20*/  S2UR UR8, SR_CgaCtaId ;  /* 0x00000000000879c3 */ /* 0x010e620000008800 */
[----:B------:R-:W-:Y:S01]  /*4d30*/  ELECT P0, URZ, PT ;  /* 0x0000000000ff782f */ /* 0x000fe20003800000 */
[----:B------:R-:W-:Y:S01]  /*4d40*/  IMAD.MOV.U32 R0, RZ, RZ, 0x1 ;  /* 0x00000001ff007424 */ /* 0x000fe200078e00ff */
[----:B------:R-:W-:Y:S01]  /*4d50*/  UMOV UR4, 0x40 ;  /* 0x0000004000047882 */ /* 0x000fe20000000000 */
[----:B------:R-:W-:-:S04]  /*4d60*/  R2UR UR5, R4 ;  /* 0x00000000040572ca */ /* 0x000fc800000e0000 */
[----:B------:R-:W-:Y:S09]  /*4d70*/  UVIRTCOUNT.DEALLOC.SMPOOL 0x80 ;  /* 0x000000800000784c */ /* 0x000ff20000000000 */
[----:B------:R-:W-:Y:S02]  /*4d80*/  UISETP.NE.AND UP0, UPT, UR5, URZ, UPT ;  /* 0x000000ff0500728c */ /* 0x000fe4000bf05270 */
[----:B-1----:R-:W-:-:S09]  /*4d90*/  ULEA UR8, UR8, UR4, 0x18 ;  /* 0x0000000408087291 */ /* 0x002fd2000f8ec0ff */
[----:B------:R1:W-:Y:S01]  /*4da0*/  @P0 STS.U8 [UR8+0x1c], R0 ;  /* 0x00001c00ff000988 */ /* 0x0003e20008000008 */
[----:B------:R-:W-:Y:S05]  /*4db0*/  BRA.U UP0, `(.L_x_78) ;  /* 0x0000000100607547 */ /* 0x000fea000b800000 */
[----:B------:R-:W-:Y:S01]  /*4dc0*/  R2UR UR4, R14 ;  /* 0x000000000e0472ca */ /* 0x000fe200000e0000 */
[----:B------:R-:W-:Y:S01]  /*4dd0*/  UIADD3 UR5, UPT, UPT, UR49, 0xb0, URZ ;  /* 0x000000b031057890 */ /* 0x000fe2000fffe0ff */
[----:B------:R-:W-:-:S11]  /*4de0*/  SHF.L.U32 R5, R24, 0x1f, RZ ;  /* 0x0000001f18057819 */ /* 0x000fd600000006ff */
[----:B------:R-:W-:-:S09]  /*4df0*/  ULEA UR4, UR4, UR5, 0x3 ;  /* 0x0000000504047291 */ /* 0x000fd2000f8e18ff */
[----:B------:R-:W2:Y:S02]  /*4e00*/  SYNCS.PHASECHK.TRANS64.TRYWAIT P0, [UR4], R5 ;  /* 0x00000005ff0075a7 */ /* 0x000ea40008001104 */
[----:B--2---:R-:W-:Y:S05]  /*4e10*/  @!P0 BRA `(.L_x_79) ;  /* 0x00000060005c8947 */ /* 0x004fea0003800000 */
.L_x_171:
[----:B------:R-:W-:-:S13]  /*4e20*/  R2UR UR4, R14 ;  /* 0x000000000e0472ca */ /* 0x000fda00000e0000 */
[----:B------:R-:W-:-:S04]  /*4e30*/  UIADD3 UR4, UPT, UPT, UR4, 0x1, URZ ;  /* 0x0000000104047890 */ /* 0x000fc8000fffe0ff */
[----:B------:R-:W-:-:S04]  /*4e40*/  UISETP.NE.AND UP1, UPT, UR4, 0x2, UPT ;  /* 0x000000020400788c */ /* 0x000fc8000bf25270 */
[----:B------:R-:W-:Y:S02]  /*4e50*/  USEL UR6, URZ, 0x1, UP1 ;  /* 0x00000001ff067887 */ /* 0x000fe40008800000 */
[----:B------:R-:W-:-:S04]  /*4e60*/  USEL UR4, UR4, URZ, UP1 ;  /* 0x000000ff04047287 */ /* 0x000fc80008800000 */
[----:B------:R-:W-:Y:S01]  /*4e70*/  ULEA UR4, UR4, UR5, 0x3 ;  /* 0x0000000504047291 */ /* 0x000fe2000f8e18ff */
[----:B-1----:R-:W-:-:S04]  /*4e80*/  LOP3.LUT R5, R24, UR6, RZ, 0x3c, !PT ;  /* 0x0000000618057c12 */ /* 0x002fc8000f8e3cff */
[----:B------:R-:W-:Y:S01]  /*4e90*/  SHF.L.U32 R5, R5, 0x1f, RZ ;  /* 0x0000001f05057819 */ /* 0x000fe200000006ff */
[----:B------:R-:W-:-:S04]  /*4ea0*/  IMAD.U32 R0, RZ, RZ, UR4 ;  /* 0x00000004ff007e24 */ /* 0x000fc8000f8e00ff */
[----:B------:R1:W2:Y:S03]  /*4eb0*/  SYNCS.PHASECHK.TRANS64.TRYWAIT P0, [R0+URZ], R5 ;  /* 0x00000005000075a7 */ /* 0x0002a600080011ff */
[----:B--2---:R-:W-:Y:S05]  /*4ec0*/  @!P0 NANOSLEEP.SYNCS 0x989680 ;  /* 0x009896800000895d */ /* 0x004fea0003900000 */
[----:B------:R-:W2:Y:S02]  /*4ed0*/  @!P0 SYNCS.PHASECHK.TRANS64 P0, [R0+URZ], R5 ;  /* 0x00000005000085a7 */ /* 0x000ea400080010ff */
[----:B--2---:R-:W-:Y:S05]  /*4ee0*/  @P0 BRA `(.L_x_80) ;  /* 0x0000000000240947 */ /* 0x004fea0003800000 */
.L_x_81:
[----:B--2---:R2:W3:Y:S02]  /*4ef0*/  SYNCS.PHASECHK.TRANS64.TRYWAIT P0, [R0+URZ], R5 ;  /* 0x00000005000075a7 */ /* 0x0044e400080011ff */
[----:B---3--:R-:W-:Y:S05]  /*4f00*/  @!P0 NANOSLEEP.SYNCS 0x989680 ;  /* 0x009896800000895d */ /* 0x008fea0003900000 */
[----:B------:R-:W3:Y:S02]  /*4f10*/  @!P0 SYNCS.PHASECHK.TRANS64 P0, [R0+URZ], R5 ;  /* 0x00000005000085a7 */ /* 0x000ee400080010ff */
[----:B---3--:R-:W-:Y:S05]  /*4f20*/  @!P0 BRA `(.L_x_81) ;  /* 0xfffffffc00f08947 */ /* 0x008fea000383ffff */
[----:B------:R-:W-:Y:S05]  /*4f30*/  BRA `(.L_x_80) ;  /* 0x0000000000107947 */ /* 0x000fea0003800000 */
.L_x_78:
[----:B------:R-:W-:Y:S01]  /*4f40*/  R2UR UR5, R3 ;  /* 0x00000000030572ca */ /* 0x000fe200000e0000 */
[----:B------:R-:W-:-:S12]  /*4f50*/  UIADD3 UR4, UPT, UPT, UR49, 0xe0, URZ ;  /* 0x000000e031047890 */ /* 0x000fd8000fffe0ff */
[----:B------:R-:W-:-:S09]  /*4f60*/  UPRMT UR4, UR5, 0x654, UR4 ;  /* 0x0000065405047896 */ /* 0x000fd20008000004 */
[----:B------:R-:W-:Y:S03]  /*4f70*/  SYNCS.ARRIVE.TRANS64.RED.A1T0 RZ, [UR4], RZ ;  /* 0x000000ffffff79a7 */ /* 0x000fe60008100404 */
.L_x_80:
[----:B-12---:R-:W-:Y:S01]  /*4f80*/  SHF.L.U32 R5, RZ, 0x1f, RZ ;  /* 0x0000001fff057819 */ /* 0x006fe200000006ff */
[----:B------:R-:W-:Y:S01]  /*4f90*/  UIADD3 UR4, UPT, UPT, UR49, 0xe0, URZ ;  /* 0x000000e031047890 */ /* 0x000fe2000fffe0ff */
[----:B------:R-:W-:Y:S02]  /*4fa0*/  PLOP3.LUT P0, PT, PT, PT, UP0, 0x80, 0x8 ;  /* 0x000000000008781c */ /* 0x000fe40003f0f008 */
[----:B------:R-:W1:Y:S02]  /*4fb0*/  SYNCS.PHASECHK.TRANS64.TRYWAIT P1, [UR49+0xe0], R5 ;  /* 0x0000e005ff0075a7 */ /* 0x000e640008021131 */
[----:B-1----:R-:W-:Y:S09]  /*4fc0*/  @!P1 BRA `(.L_x_82) ;  /* 0x0000006000089947 */ /* 0x002ff20003800000 */
.L_x_173:
[----:B------:R-:W-:Y:S01]  /*4fd0*/  R2UR UR5, R3 ;  /* 0x00000000030572ca */ /* 0x000fe200000e0000 */
[----:B------:R-:W-:-:S12]  /*4fe0*/  UMOV UR6, 0x1 ;  /* 0x0000000100067882 */ /* 0x000fd80000000000 */
[----:B------:R-:W-:-:S03]  /*4ff0*/  @!UP0 UPRMT UR4, UR5, 0x654, UR4 ;  /* 0x0000065405048896 */ /* 0x000fc60008000004 */
[----:B------:R-:W-:-:S06]  /*5000*/  UMOV UR5, 0xffff ;  /* 0x0000ffff00057882 */ /* 0x000fcc0000000000 */
[----:B------:R-:W-:Y:S01]  /*5010*/  @!P0 SYNCS.ARRIVE.TRANS64.RED.A1T0 RZ, [UR4], RZ ;  /* 0x000000ffffff89a7 */ /* 0x000fe20008100404 */
[----:B------:R-:W-:Y:S01]  /*5020*/  NOP ;  /* 0x0000000000007918 */ /* 0x000fe20000000000 */
[----:B-1----:R-:W1:Y:S01]  /*5030*/  LDS R0, [UR8+0x14] ;  /* 0x00001408ff007984 */ /* 0x002e620008000800 */
[----:B------:R-:W-:-:S04]  /*5040*/  ULOP3.LUT UR4, UR45, 0xffff, URZ, 0xc0, !UPT ;  /* 0x0000ffff2d047892 */ /* 0x000fc8000f8ec0ff */
[----:B------:R-:W-:-:S04]  /*5050*/  USHF.R.U32.HI UR4, URZ, 0x5, UR4 ;  /* 0x00000005ff047899 */ /* 0x000fc80008011604 */
[----:B------:R-:W-:Y:S02]  /*5060*/  USHF.L.U32 UR5, UR5, UR4, URZ ;  /* 0x0000000405057299 */ /* 0x000fe400080006ff */
[----:B------:R-:W-:-:S04]  /*5070*/  USHF.L.U32 UR4, UR6, UR4, URZ ;  /* 0x0000000406047299 */ /* 0x000fc800080006ff */
[----:B-1----:R-:W-:-:S04]  /*5080*/  LOP3.LUT R0, R0, UR5, RZ, 0xc0, !PT ;  /* 0x0000000500007c12 */ /* 0x002fc8000f8ec0ff */
[----:B------:R-:W-:-:S13]  /*5090*/  ISETP.NE.AND P0, PT, R0, UR5, PT ;  /* 0x0000000500007c0c */ /* 0x000fda000bf05270 */
[----:B------:R-:W-:Y:S05]  /*50a0*/  @P0 BRA `(.L_x_83) ;  /* 0x0000000000580947 */ /* 0x000fea0003800000 */
[----:B------:R-:W1:Y:S02]  /*50b0*/  LDS R0, [UR8+0x18] ;  /* 0x00001808ff007984 */ /* 0x000e640008000800 */
[----:B-1----:R-:W-:-:S04]  /*50c0*/  LOP3.LUT R0, R0, UR4, RZ, 0xc0, !PT ;  /* 0x0000000400007c12 */ /* 0x002fc8000f8ec0ff */
[----:B------:R-:W-:-:S13]  /*50d0*/  ISETP.NE.AND P0, PT, R0, UR4, PT ;  /* 0x0000000400007c0c */ /* 0x000fda000bf05270 */
[----:B------:R-:W-:Y:S05]  /*50e0*/  @P0 BRA `(.L_x_84) ;  /* 0x00000000003c0947 */ /* 0x000fea0003800000 */
[----:B------:R-:W1:Y:S01]  /*50f0*/  S2R R2, SR_LANEID ;  /* 0x0000000000027919 */ /* 0x000e620000000000 */
[----:B------:R-:W-:Y:S01]  /*5100*/  ULOP3.LUT UR5, URZ, UR5, URZ, 0x33, !UPT ;  /* 0x00000005ff057292 */ /* 0x000fe2000f8e33ff */
[----:B------:R-:W-:Y:S01]  /*5110*/  LOP3.LUT R4, RZ, UR4, RZ, 0x33, !PT ;  /* 0x00000004ff047c12 */ /* 0x000fe2000f8e33ff */
[----:B------:R-:W-:Y:S02]  /*5120*/  VOTEU.ANY UR4, UPT, PT ;  /* 0x0000000000047886 */ /* 0x000fe400038e0100 */
[----:B------:R-:W-:Y:S01]  /*5130*/  UFLO.U32 UR4, UR4 ;  /* 0x00000004000472bd */ /* 0x000fe200080e0000 */
[----:B------:R-:W2:Y:S01]  /*5140*/  REDUX UR6, R4 ;  /* 0x00000000040673c4 */ /* 0x000ea20000000000 */
[----:B------:R-:W-:-:S06]  /*5150*/  IMAD.U32 R0, RZ, RZ, UR5 ;  /* 0x00000005ff007e24 */ /* 0x000fcc000f8e00ff */
[----:B------:R3:W-:Y:S01]  /*5160*/  UTCATOMSWS.AND URZ, UR5 ;  /* 0x0000000500ff79e3 */ /* 0x0007e20008000000 */
[----:B------:R-:W4:Y:S01]  /*5170*/  REDUX UR7, R0 ;  /* 0x00000000000773c4 */ /* 0x000f220000000000 */
[----:B-1----:R-:W-:Y:S01]  /*5180*/  ISETP.EQ.U32.AND P0, PT, R2, UR4, PT ;  /* 0x0000000402007c0c */ /* 0x002fe2000bf02070 */
[----:B--2---:R-:W-:Y:S01]  /*5190*/  IMAD.U32 R2, RZ, RZ, UR6 ;  /* 0x00000006ff027e24 */ /* 0x004fe2000f8e00ff */
[----:B----4-:R-:W-:-:S11]  /*51a0*/  MOV R3, UR7 ;  /* 0x0000000700037c02 */ /* 0x010fd60008000f00 */
[----:B------:R3:W-:Y:S04]  /*51b0*/  @P0 ATOMS.AND RZ, [UR8+0x14], R3 ;  /* 0x00001403ffff098c */ /* 0x0007e8000a800008 */
[----:B------:R3:W-:Y:S01]  /*51c0*/  @P0 ATOMS.AND RZ, [UR8+0x18], R2 ;  /* 0x00001802ffff098c */ /* 0x0007e2000a800008 */
[----:B------:R-:W-:Y:S05]  /*51d0*/  BRA `(.L_x_85) ;  /* 0x0000000000147947 */ /* 0x000fea0003800000 */
.L_x_84:
[----:B------:R-:W-:Y:S02]  /*51e0*/  MOV R2, 0x5200 ;  /* 0x0000520000027802 */ /* 0x000fe40000000f00 */
[----:B-----5:R-:W-:Y:S05]  /*51f0*/  CALL.REL.NOINC `($__internal_0_$__cuda_sm10x_tcgen05_guardrail_trap_col_being_dealloced_not_returned_by_alloc) ;  /* 0x0000006000e47944 */ /* 0x020fea0003c00000 */
[----:B------:R-:W-:Y:S05]  /*5200*/  BRA `(.L_x_85) ;  /* 0x0000000000087947 */ /* 0x000fea0003800000 */
.L_x_83:
[----:B------:R-:W-:Y:S02]  /*5210*/  MOV R2, 0x5230 ;  /* 0x0000523000027802 */ /* 0x000fe40000000f00 */
[----:B-----5:R-:W-:Y:S05]  /*5220*/  CALL.REL.NOINC `($__internal_2_$__cuda_sm10x_tcgen05_guardrail_trap_unallocated_columns_being_dealloced) ;  /* 0x0000006000f07944 */ /* 0x020fea0003c00000 */
.L_x_85:
[----:B------:R-:W-:Y:S01]  /*5230*/  NOP ;  /* 0x0000000000007918 */ /* 0x000fe20000000000 */
[----:B---3--:R-:W-:Y:S05]  /*5240*/  EXIT ;  /* 0x000000000000794d */ /* 0x008fea0003800000 */
.L_x_58:
[----:B------:R-:W-:-:S09]  /*5250*/  UISETP.NE.OR UP0, UPT, UR20, 0x3, !UP4 ;  /* 0x000000031400788c */ /* 0x000fd2000e705670 */
[----:B------:R-:W-:Y:S05]  /*5260*/  BRA.U UP0, `(.L_x_86) ;  /* 0x0000001100947547 */ /* 0x000fea000b800000 */
[----:B------:R-:W2:Y:S01]  /*5270*/  LDCU.64 UR4, c[0x0][0xc88] ;  /* 0x00019100ff0477ac */ /* 0x000ea20008000a00 */
[----:B------:R-:W3:Y:S01]  /*5280*/  LDC.64 R12, c[0x0][0x348] ;  /* 0x0000d200ff0c7b82 */ /* 0x000ee20000000a00 */
[----:B------:R-:W-:Y:S01]  /*5290*/  R2UR UR10, R84 ;  /* 0x00000000540a72ca */ /* 0x000fe200000e0000 */
[----:B------:R-:W-:Y:S01]  /*52a0*/  HFMA2 R9, -RZ, RZ, 0, 0 ;  /* 0x00000000ff097431 */ /* 0x000fe200000001ff */
[----:B------:R-:W4:Y:S01]  /*52b0*/  LDCU UR38, c[0x0][0x370] ;  /* 0x00006e00ff2677ac */ /* 0x000f220008000800 */
[----:B------:R-:W-:Y:S01]  /*52c0*/  IMAD.MOV.U32 R11, RZ, RZ, 0x1 ;  /* 0x00000001ff0b7424 */ /* 0x000fe200078e00ff */
[----:B------:R-:W-:Y:S01]  /*52d0*/  MOV R3, 0x2000 ;  /* 0x0000200000037802 */ /* 0x000fe20000000f00 */
[----:B------:R-:W-:Y:S01]  /*52e0*/  IMAD.MOV.U32 R10, RZ, RZ, RZ ;  /* 0x000000ffff0a7224 */ /* 0x000fe200078e00ff */
[----:B------:R-:W4:Y:S01]  /*52f0*/  LDCU.128 UR40, c[0x0][0xf10] ;  /* 0x0001e200ff2877ac */ /* 0x000f220008000c00 */
[----:B------:R-:W1:Y:S01]  /*5300*/  LDCU UR37, c[0x0][0x374] ;  /* 0x00006e80ff2577ac */ /* 0x000e620008000800 */
[----:B------:R-:W1:Y:S01]  /*5310*/  LDCU.64 UR30, c[0x0][0xc90] ;  /* 0x00019200ff1e77ac */ /* 0x000e620008000a00 */
[----:B------:R-:W1:Y:S01]  /*5320*/  LDCU UR15, c[0x0][0xf0c] ;  /* 0x0001e180ff0f77ac */ /* 0x000e620008000800 */
[----:B--2---:R-:W-:Y:S01]  /*5330*/  UISETP.NE.U32.AND UP0, UPT, UR4, URZ, UPT ;  /* 0x000000ff0400728c */ /* 0x004fe2000bf05070 */
[----:B------:R-:W2:Y:S01]  /*5340*/  LDCU UR47, c[0x0][0xf20] ;  /* 0x0001e400ff2f77ac */ /* 0x000ea20008000800 */
[----:B------:R-:W2:Y:S01]  /*5350*/  LDCU UR4, c[0x0][0xf30] ;  /* 0x0001e600ff0477ac */ /* 0x000ea20008000800 */
[----:B------:R-:W-:Y:S01]  /*5360*/  UMOV UR21, 0x400 ;  /* 0x0000040000157882 */ /* 0x000fe20000000000 */
[----:B----4-:R-:W-:-:S02]  /*5370*/  UIMAD.WIDE.U32 UR6, UR38, UR40, URZ ;  /* 0x00000028260672a5 */ /* 0x010fc4000f8e00ff */
[----:B-1----:R-:W-:Y:S02]  /*5380*/  UIMAD.WIDE.U32 UR8, UR37, UR43, URZ ;  /* 0x0000002b250872a5 */ /* 0x002fe4000f8e00ff */
[----:B------:R-:W-:Y:S02]  /*5390*/  ULEA UR21, UR10, UR21, 0x18 ;  /* 0x000000150a157291 */ /* 0x000fe4000f8ec0ff */
[----:B------:R-:W-:Y:S02]  /*53a0*/  UISETP.NE.U32.AND UP6, UPT, UR30, URZ, UPT ;  /* 0x000000ff1e00728c */ /* 0x000fe4000bfc5070 */
[----:B------:R-:W-:Y:S02]  /*53b0*/  UIADD3 UR44, UPT, UPT, UR21, 0x48, URZ ;  /* 0x00000048152c7890 */ /* 0x000fe4000fffe0ff */
[----:B------:R-:W-:Y:S02]  /*53c0*/  UISETP.NE.AND.EX UP5, UPT, UR5, URZ, UPT, UP0 ;  /* 0x000000ff0500728c */ /* 0x000fe4000bfa5300 */
[----:B------:R-:W-:Y:S01]  /*53d0*/  UISETP.NE.AND UP0, UPT, UR39, 0x1, UPT ;  /* 0x000000012700788c */ /* 0x000fe2000bf05270 */
[----:B------:R-:W-:Y:S01]  /*53e0*/  UMOV UR6, UR7 ;  /* 0x0000000700067c82 */ /* 0x000fe20008000000 */
[----:B------:R-:W-:Y:S01]  /*53f0*/  UMOV UR45, UR9 ;  /* 0x00000009002d7c82 */ /* 0x000fe20008000000 */
[----:B------:R-:W-:-:S02]  /*5400*/  UISETP.NE.AND UP0, UPT, UR15, 0x1, UPT ;  /* 0x000000010f00788c */ /* 0x000fc4000bf05270 */
[----:B------:R-:W-:Y:S02]  /*5410*/  UPLOP3.LUT UP4, UPT, UPT, UPT, UPT, 0x40, 0x4 ;  /* 0x000000000004789c */ /* 0x000fe40003f8e870 */
[----:B------:R-:W-:Y:S01]  /*5420*/  UISETP.GE.AND UP2, UPT, UR39, 0x1, UPT ;  /* 0x000000012700788c */ /* 0x000fe2000bf46270 */
[----:B------:R-:W1:Y:S01]  /*5430*/  LDCU.64 UR22, c[0x0][0xf28] ;  /* 0x0001e500ff1677ac */ /* 0x000e620008000a00 */
[----:B------:R-:W-:Y:S02]  /*5440*/  UISETP.NE.AND.EX UP6, UPT, UR31, URZ, UPT, UP6 ;  /* 0x000000ff1f00728c */ /* 0x000fe4000bfc5360 */
[----:B------:R-:W-:Y:S02]  /*5450*/  UIADD3 UR33, UPT, UPT, UR21, 0x30, URZ ;  /* 0x0000003015217890 */ /* 0x000fe4000fffe0ff */
[----:B------:R-:W-:Y:S02]  /*5460*/  UIADD3 UR25, UPT, UPT, UR21, 0x38, URZ ;  /* 0x0000003815197890 */ /* 0x000fe4000fffe0ff */
[----:B------:R-:W-:-:S02]  /*5470*/  UIADD3 UR17, UPT, UPT, UR21, 0x40, URZ ;  /* 0x0000004015117890 */ /* 0x000fc4000fffe0ff */
[----:B------:R-:W-:Y:S02]  /*5480*/  UPRMT UR44, UR10, 0x654, UR44 ;  /* 0x000006540a2c7896 */ /* 0x000fe4000800002c */
[----:B------:R-:W-:Y:S02]  /*5490*/  USHF.R.U32.HI UR46, URZ, UR41, UR6 ;  /* 0x00000029ff2e7299 */ /* 0x000fe40008011606 */
[----:B--2---:R-:W-:Y:S02]  /*54a0*/  USHF.R.U32.HI UR45, URZ, UR47, UR45 ;  /* 0x0000002fff2d7299 */ /* 0x004fe4000801162d */
[----:B------:R-:W-:Y:S02]  /*54b0*/  UISETP.NE.AND UP0, UPT, UR42, 0x1, UPT ;  /* 0x000000012a00788c */ /* 0x000fe4000bf05270 */
[----:B---3--:R-:W-:-:S11]  /*54c0*/  UISETP.NE.AND UP3, UPT, UR4, 0x1, UPT ;  /* 0x000000010400788c */ /* 0x008fd6000bf65270 */
.L_x_97:
[C---:B------:R-:W-:Y:S02]  /*54d0*/  LEA R8, R10.reuse, UR21, 0x3 ;  /* 0x000000150a087c11 */ /* 0x040fe4000f8e18ff */
[----:B------:R-:W-:Y:S02]  /*54e0*/  SHF.L.U32 R5, R9, 0x1f, RZ ;  /* 0x0000001f09057819 */ /* 0x000fe400000006ff */
[----:B------:R-:W-:Y:S02]  /*54f0*/  LEA R6, R10, UR21, 0x4 ;  /* 0x000000150a067c11 */ /* 0x000fe4000f8e20ff */
[----:B------:R-:W2:Y:S02]  /*5500*/  SYNCS.PHASECHK.TRANS64.TRYWAIT P0, [R8+URZ+0x80], R5 ;  /* 0x00008005080075a7 */ /* 0x000ea400080011ff */
[----:B--23--:R-:W-:Y:S05]  /*5510*/  @!P0 BRA `(.L_x_87) ;  /* 0x0000005800cc8947 */ /* 0x00cfea0003800000 */
.L_x_174:
[----:B--2---:R-:W2:Y:S01]  /*5520*/  LDS.128 R4, [R6+0xf0] ;  /* 0x0000f00006047984 */ /* 0x004ea20000000c00 */
[----:B------:R-:W-:Y:S01]  /*5530*/  UISETP.GE.AND UP0, UPT, UR39, 0x1, UPT ;  /* 0x000000012700788c */ /* 0x000fe2000bf06270 */
[----:B------:R-:W-:Y:S01]  /*5540*/  @!PT LDS RZ, [RZ] ;  /* 0x00000000fffff984 */ /* 0x000fe20000000800 */
[----:B------:R-:W-:Y:S01]  /*5550*/  @!PT LDS RZ, [RZ] ;  /* 0x00000000fffff984 */ /* 0x000fe20000000800 */
[----:B------:R-:W-:Y:S01]  /*5560*/  @!PT LDS RZ, [RZ] ;  /* 0x00000000fffff984 */ /* 0x000fe20000000800 */
[----:B------:R-:W-:Y:S01]  /*5570*/  @!PT LDS RZ, [RZ] ;  /* 0x00000000fffff984 */ /* 0x000fe20000000800 */
[----:B------:R3:W-:Y:S06]  /*5580*/  MEMBAR.ALL.CTA ;  /* 0x0000000000007992 */ /* 0x0007ec0000008000 */
[----:B---3--:R-:W3:Y:S01]  /*5590*/  FENCE.VIEW.ASYNC.S ;  /* 0x00000000000073c6 */ /* 0x008ee20000000000 */
[----:B--2---:R-:W-:Y:S11]  /*55a0*/  LOP3.LUT P0, RZ, R6, 0x1, RZ, 0xc0, !PT ;  /* 0x0000000106ff7812 */ /* 0x004ff6000780c0ff */
[----:B------:R-:W-:Y:S02]  /*55b0*/  @!UPT UIADD3 URZ, UPT, UPT, URZ, URZ, URZ ;  /* 0x000000fffffff290 */ /* 0x000fe4000fffe0ff */
[----:B---3--:R-:W-:Y:S01]  /*55c0*/  VOTEU.ANY UP2, P0 ;  /* 0x0000000000ff7886 */ /* 0x008fe20000040100 */
[----:B------:R-:W-:Y:S11]  /*55d0*/  PLOP3.LUT P0, PT, PT, PT, UP2, 0x80, 0x8 ;  /* 0x000000000008781c */ /* 0x000ff60003f0f028 */
[----:B------:R-:W-:Y:S02]  /*55e0*/  @!UPT UIADD3 URZ, UPT, UPT, URZ, URZ, URZ ;  /* 0x000000fffffff290 */ /* 0x000fe4000fffe0ff */
[----:B------:R-:W-:Y:S02]  /*55f0*/  @P0 SHF.R.U32.HI R0, RZ, 0x10, R5 ;  /* 0x00000010ff000819 */ /* 0x000fe40000011605 */
[----:B------:R-:W-:Y:S02]  /*5600*/  @P0 MOV R2, R4 ;  /* 0x0000000400020202 */ /* 0x000fe40000000f00 */
[----:B------:R-:W-:Y:S01]  /*5610*/  @P0 R2UR UR4, R0 ;  /* 0x00000000000402ca */ /* 0x000fe200000e0000 */
[----:B------:R-:W-:Y:S01]  /*5620*/  VIADD R0, R8, 0x90 ;  /* 0x0000009008007836 */ /* 0x000fe20000000000 */
[----:B------:R-:W-:Y:S02]  /*5630*/  @P0 LOP3.LUT R4, R5, 0xffff, RZ, 0xc0, !PT ;  /* 0x0000ffff05040812 */ /* 0x000fe400078ec0ff */
[----:B------:R-:W-:Y:S02]  /*5640*/  @P0 R2UR UR6, R2 ;  /* 0x00000000020602ca */ /* 0x000fe400000e0000 */
[----:B------:R-:W-:Y:S02]  /*5650*/  PRMT R0, RZ, 0x654, R0 ;  /* 0x00000654ff007816 */ /* 0x000fe40000000000 */
[----:B------:R-:W-:Y:S02]  /*5660*/  @P0 R2UR UR5, R4 ;  /* 0x00000000040502ca */ /* 0x000fe400000e0000 */
[----:B------:R2:W-:Y:S03]  /*5670*/  SYNCS.ARRIVE.TRANS64.RED.A1T0 RZ, [R0+URZ], RZ ;  /* 0x000000ff00ff79a7 */ /* 0x0005e600081004ff */
[----:B------:R-:W-:Y:S04]  /*5680*/  @UP2 UMOV UR29, UR4 ;  /* 0x00000004001d2c82 */ /* 0x000fe80008000000 */
[----:B------:R-:W-:Y:S04]  /*5690*/  @UP2 UMOV UR14, UR6 ;  /* 0x00000006000e2c82 */ /* 0x000fe80008000000 */
[----:B------:R-:W-:Y:S01]  /*56a0*/  @UP2 UMOV UR13, UR5 ;  /* 0x00000005000d2c82 */ /* 0x000fe20008000000 */
[----:B------:R-:W-:Y:S05]  /*56b0*/  BRA.U !UP0, `(.L_x_88) ;  /* 0x0000000108c07547 */ /* 0x000fea000b800000 */
[----:B------:R-:W-:Y:S02]  /*56c0*/  UIMAD.WIDE.U32 UR18, UR13, UR43, URZ ;  /* 0x0000002b0d1272a5 */ /* 0x000fe4000f8e00ff */
[----:B------:R-:W-:Y:S02]  /*56d0*/  UP2UR UR20, UPR, URZ, 0x4 ;  /* 0x00000004ff147883 */ /* 0x000fe40008000000 */
[----:B------:R-:W-:Y:S02]  /*56e0*/  UISETP.NE.AND UP2, UPT, UR42, 0x1, UPT ;  /* 0x000000012a00788c */ /* 0x000fe4000bf45270 */
[----:B------:R-:W-:Y:S02]  /*56f0*/  UIMAD.WIDE.U32 UR26, UR14, UR40, URZ ;  /* 0x000000280e1a72a5 */ /* 0x000fe4000f8e00ff */
[----:B------:R-:W-:Y:S02]  /*5700*/  USEL UR4, UR37, UR45, !UP2 ;  /* 0x0000002d25047287 */ /* 0x000fe4000d000000 */
[----:B------:R-:W-:Y:S02]  /*5710*/  UISETP.NE.AND UP0, UPT, UR15, 0x1, UPT ;  /* 0x000000010f00788c */ /* 0x000fe4000bf05270 */
[----:B------:R-:W-:Y:S02]  /*5720*/  UP2UR UR24, UPR, URZ, 0x2 ;  /* 0x00000002ff187883 */ /* 0x000fe40008000000 */
[----:B------:R-:W-:Y:S02]  /*5730*/  UISETP.NE.AND UP1, UPT, UR39, 0x1, UPT ;  /* 0x000000012700788c */ /* 0x000fe4000bf25270 */
[----:B-1----:R-:W-:Y:S02]  /*5740*/  UIMAD.WIDE.U32 UR8, UR4, UR22, URZ ;  /* 0x00000016040872a5 */ /* 0x002fe4000f8e00ff */
[----:B------:R-:W-:Y:S01]  /*5750*/  USEL UR7, UR38, UR46, !UP0 ;  /* 0x0000002e26077287 */ /* 0x000fe2000c000000 */
[----:B------:R-:W-:Y:S02]  /*5760*/  UMOV UR5, UR19 ;  /* 0x0000001300057c82 */ /* 0x000fe40008000000 */
[----:B------:R-:W-:Y:S02]  /*5770*/  USHF.R.U32.HI UR6, URZ, UR47, UR5 ;  /* 0x0000002fff067299 */ /* 0x000fe40008011605 */
[----:B------:R-:W-:Y:S02]  /*5780*/  UIMAD.WIDE.U32 UR10, UR7, UR22, URZ ;  /* 0x00000016070a72a5 */ /* 0x000fe4000f8e00ff */
[----:B------:R-:W-:Y:S02]  /*5790*/  USEL UR6, UR13, UR6, !UP2 ;  /* 0x000000060d067287 */ /* 0x000fe4000d000000 */
[----:B------:R-:W-:Y:S01]  /*57a0*/  UISETP.NE.AND UP2, UPT, UR20, URZ, UPT ;  /* 0x000000ff1400728c */ /* 0x000fe2000bf45270 */
[----:B------:R-:W-:Y:S02]  /*57b0*/  UMOV UR5, UR27 ;  /* 0x0000001b00057c82 */ /* 0x000fe40008000000 */
[----:B------:R-:W-:Y:S03]  /*57c0*/  USHF.R.U32.HI UR16, URZ, UR41, UR5 ;  /* 0x00000029ff107299 */ /* 0x000fe60008011605 */
[----:B------:R-:W-:Y:S02]  /*57d0*/  UMOV UR5, UR9 ;  /* 0x0000000900057c82 */ /* 0x000fe40008000000 */
[----:B------:R-:W-:Y:S03]  /*57e0*/  @UP1 USHF.R.U32.HI UR4, URZ, UR23, UR5 ;  /* 0x00000017ff041299 */ /* 0x000fe60008011605 */
[----:B------:R-:W-:Y:S01]  /*57f0*/  UMOV UR5, UR11 ;  /* 0x0000000b00057c82 */ /* 0x000fe20008000000 */
[----:B------:R-:W-:Y:S02]  /*5800*/  UIMAD UR4, UR39, UR4, URZ ;  /* 0x00000004270472a4 */ /* 0x000fe4000f8e02ff */
[----:B------:R-:W-:Y:S02]  /*5810*/  @UP1 USHF.R.U32.HI UR7, URZ, UR23, UR5 ;  /* 0x00000017ff071299 */ /* 0x000fe40008011605 */
[----:B------:R-:W-:Y:S02]  /*5820*/  USEL UR5, UR14, UR16, !UP0 ;  /* 0x000000100e057287 */ /* 0x000fe4000c000000 */
[----:B------:R-:W-:Y:S02]  /*5830*/  UIMAD.WIDE.U32 UR10, UR6, UR22, URZ ;  /* 0x00000016060a72a5 */ /* 0x000fe4000f8e00ff */
[----:B------:R-:W-:Y:S02]  /*5840*/  UIMAD UR8, UR39, UR7, URZ ;  /* 0x00000007270872a4 */ /* 0x000fe4000f8e02ff */
[----:B------:R-:W-:Y:S03]  /*5850*/  UISETP.GE.AND UP0, UPT, UR6, UR4, UPT ;  /* 0x000000040600728c */ /* 0x000fe6000bf06270 */
[----:B------:R-:W-:Y:S01]  /*5860*/  UMOV UR4, UR11 ;  /* 0x0000000b00047c82 */ /* 0x000fe20008000000 */
[----:B------:R-:W-:Y:S02]  /*5870*/  UISETP.GE.OR UP0, UPT, UR5, UR8, UP0 ;  /* 0x000000080500728c */ /* 0x000fe40008706670 */
[----:B------:R-:W-:Y:S02]  /*5880*/  USHF.R.U32.HI UR4, URZ, UR23, UR4 ;  /* 0x00000017ff047299 */ /* 0x000fe40008011604 */
[----:B------:R-:W-:Y:S02]  /*5890*/  UIMAD.WIDE.U32 UR8, UR5, UR22, URZ ;  /* 0x00000016050872a5 */ /* 0x000fe4000f8e00ff */
[----:B------:R-:W-:Y:S04]  /*58a0*/  USEL UR10, UR6, UR4, !UP1 ;  /* 0x00000004060a7287 */ /* 0x000fe8000c800000 */
[----:B------:R-:W-:Y:S01]  /*58b0*/  UIADD3 UR11, UPT, UPT, -UR10, URZ, URZ ;  /* 0x000000ff0a0b7290 */ /* 0x000fe2000fffe1ff */
[----:B------:R-:W-:Y:S02]  /*58c0*/  @!UP0 UMOV UR4, UR9 ;  /* 0x0000000900048c82 */ /* 0x000fe40008000000 */
[----:B------:R-:W-:Y:S02]  /*58d0*/  @!UP0 USHF.R.U32.HI UR4, URZ, UR23, UR4 ;  /* 0x00000017ff048299 */ /* 0x000fe40008011604 */
[----:B------:R-:W-:Y:S02]  /*58e0*/  UIMAD UR8, UR39, UR11, UR6 ;  /* 0x0000000b270872a4 */ /* 0x000fe4000f8e0206 */
[----:B------:R-:W-:Y:S02]  /*58f0*/  @!UP0 USEL UR4, UR5, UR4, !UP1 ;  /* 0x0000000405048287 */ /* 0x000fe4000c800000 */
[----:B------:R-:W-:Y:S02]  /*5900*/  UISETP.NE.AND UP1, UPT, UR24, URZ, UPT ;  /* 0x000000ff1800728c */ /* 0x000fe4000bf25270 */
[----:B------:R-:W-:Y:S02]  /*5910*/  @!UP0 UIMAD UR8, UR7, UR8, UR4 ;  /* 0x00000008070882a4 */ /* 0x000fe4000f8e0204 */
[----:B------:R-:W-:Y:S02]  /*5920*/  @!UP0 UIADD3 UR9, UPT, UPT, UR10, -UR4, URZ ;  /* 0x800000040a098290 */ /* 0x000fe4000fffe0ff */
[----:B------:R-:W-:Y:S02]  /*5930*/  UIADD3 UR4, UPT, UPT, -UR5, URZ, URZ ;  /* 0x000000ff05047290 */ /* 0x000fe4000fffe1ff */
[----:B------:R-:W-:Y:S02]  /*5940*/  UIADD3 UR7, UPT, UPT, -UR6, URZ, URZ ;  /* 0x000000ff06077290 */ /* 0x000fe4000fffe1ff */
[----:B------:R-:W-:Y:S02]  /*5950*/  @!UP0 UIMAD UR6, UR9, UR39, UR5 ;  /* 0x00000027090682a4 */ /* 0x000fe4000f8e0205 */
[----:B------:R-:W-:Y:S02]  /*5960*/  UIMAD UR14, UR15, UR4, UR14 ;  /* 0x000000040f0e72a4 */ /* 0x000fe4000f8e020e */
[----:B------:R-:W-:Y:S01]  /*5970*/  UIMAD UR13, UR42, UR7, UR13 ;  /* 0x000000072a0d72a4 */ /* 0x000fe2000f8e020d */
[----:B------:R-:W-:Y:S02]  /*5980*/  @!UP0 UMOV UR5, UR8 ;  /* 0x0000000800058c82 */ /* 0x000fe40008000000 */
[----:B------:R-:W-:Y:S02]  /*5990*/  UIMAD UR14, UR5, UR15, UR14 ;  /* 0x0000000f050e72a4 */ /* 0x000fe4000f8e020e */
[----:B------:R-:W-:Y:S11]  /*59a0*/  UIMAD UR13, UR6, UR42, UR13 ;  /* 0x0000002a060d72a4 */ /* 0x000ff6000f8e020d */
[----:B------:R-:W-:Y:S01]  /*59b0*/  @!UPT UIADD3 URZ, UPT, UPT, URZ, URZ, URZ ;  /* 0x000000fffffff290 */ /* 0x000fe2000fffe0ff */
.L_x_88:
[----:B------:R-:W3:Y:S01]  /*59c0*/  @!UP3 LDCU.128 UR8, c[0x0][0xf10] ;  /* 0x0001e200ff08b7ac */ /* 0x000ee20008000c00 */
[----:B------:R-:W-:Y:S02]  /*59d0*/  ISETP.NE.U32.AND P0, PT, RZ, UR30, PT ;  /* 0x0000001eff007c0c */ /* 0x000fe4000bf05070 */
[----:B------:R-:W-:Y:S02]  /*59e0*/  SHF.L.U32 R4, R11, 0x1f, RZ ;  /* 0x0000001f0b047819 */ /* 0x000fe400000006ff */
[----:B------:R-:W-:Y:S01]  /*59f0*/  ISETP.NE.AND.EX P0, PT, RZ, UR31, PT, P0 ;  /* 0x0000001fff007c0c */ /* 0x000fe2000bf05300 */
[----:B------:R-:W4:Y:S01]  /*5a00*/  @!UP3 LDCU UR5, c[0x0][0xf0c] ;  /* 0x0001e180ff05b7ac */ /* 0x000f220008000800 */
[----:B------:R-:W-:Y:S02]  /*5a10*/  USHF.L.U32 UR35, UR28, 0x7, URZ ;  /* 0x000000071c237899 */ /* 0x000fe400080006ff */
[----:B------:R-:W-:Y:S02]  /*5a20*/  USHF.L.U32 UR34, UR12, 0x7, URZ ;  /* 0x000000070c227899 */ /* 0x000fe400080006ff */
[----:B---3--:R-:W-:Y:S07]  /*5a30*/  UIMAD.WIDE.U32 UR6, UR14, UR8, URZ ;  /* 0x000000080e0672a5 */ /* 0x008fee000f8e00ff */
[----:B------:R-:W-:Y:S01]  /*5a40*/  @!UP3 UMOV UR4, UR7 ;  /* 0x000000070004bc82 */ /* 0x000fe20008000000 */
[----:B----4-:R-:W-:Y:S02]  /*5a50*/  @!UP3 UISETP.NE.AND UP0, UPT, UR5, 0x1, UPT ;  /* 0x000000010500b88c */ /* 0x010fe4000bf05270 */
[----:B------:R-:W-:Y:S02]  /*5a60*/  @!UP3 USHF.R.U32.HI UR4, URZ, UR9, UR4 ;  /* 0x00000009ff04b299 */ /* 0x000fe40008011604 */
[----:B------:R-:W-:Y:S02]  /*5a70*/  UIMAD.WIDE.U32 UR6, UR13, UR11, URZ ;  /* 0x0000000b0d0672a5 */ /* 0x000fe4000f8e00ff */
[----:B------:R-:W-:Y:S02]  /*5a80*/  @!UP3 USEL UR8, UR14, UR4, !UP0 ;  /* 0x000000040e08b287 */ /* 0x000fe4000c000000 */
[----:B------:R-:W-:Y:S03]  /*5a90*/  @!UP3 UISETP.NE.AND UP0, UPT, UR10, 0x1, UPT ;  /* 0x000000010a00b88c */ /* 0x000fe6000bf05270 */
[----:B------:R-:W-:Y:S02]  /*5aa0*/  @!UP3 UMOV UR6, UR7 ;  /* 0x000000070006bc82 */ /* 0x000fe40008000000 */
[----:B------:R-:W3:Y:S02]  /*5ab0*/  @!UP3 LDCU UR4, c[0x0][0xf20] ;  /* 0x0001e400ff04b7ac */ /* 0x000ee40008000800 */
[----:B---3--:R-:W-:Y:S04]  /*5ac0*/  @!UP3 USHF.R.U32.HI UR6, URZ, UR4, UR6 ;  /* 0x00000004ff06b299 */ /* 0x008fe80008011606 */
[----:B------:R-:W-:Y:S04]  /*5ad0*/  @!UP3 USEL UR6, UR13, UR6, !UP0 ;  /* 0x000000060d06b287 */ /* 0x000fe8000c000000 */
[----:B------:R-:W-:Y:S02]  /*5ae0*/  @!UP3 UIADD3 UR4, UPT, UPT, -UR8, UR6, URZ ;  /* 0x000000060804b290 */ /* 0x000fe4000fffe1ff */
[----:B------:R-:W-:Y:S02]  /*5af0*/  @!UP3 UIADD3 UR6, UPT, UPT, UR8, -UR6, URZ ;  /* 0x800000060806b290 */ /* 0x000fe4000fffe0ff */
[----:B------:R-:W-:Y:S02]  /*5b00*/  @!UP3 UIMAD UR14, UR4, UR5, UR14 ;  /* 0x00000005040eb2a4 */ /* 0x000fe4000f8e020e */
[----:B------:R-:W-:Y:S01]  /*5b10*/  @!UP3 UIMAD UR13, UR6, UR10, UR13 ;  /* 0x0000000a060db2a4 */ /* 0x000fe2000f8e020d */
[----:B------:R-:W-:Y:S11]  /*5b20*/  BRA.U UP4, `(.L_x_89) ;  /* 0x0000000104107547 */ /* 0x000ff6000b800000 */
[----:B--2---:R-:W-:Y:S04]  /*5b30*/  MOV R0, UR58 ;  /* 0x0000003a00007c02 */ /* 0x004fe80008000f00 */
[----:B------:R-:W-:Y:S04]  /*5b40*/  SHF.L.U32 R5, R0, 0x1f, RZ ;  /* 0x0000001f00057819 */ /* 0x000fe800000006ff */
[----:B------:R-:W2:Y:S02]  /*5b50*/  SYNCS.PHASECHK.TRANS64.TRYWAIT P1, [UR21+0x78], R5 ;  /* 0x00007805ff0075a7 */ /* 0x000ea40008021115 */
[----:B--2---:R-:W-:Y:S05]  /*5b60*/  @!P1 BRA `(.L_x_90) ;  /* 0x00000054004c9947 */ /* 0x004fea0003800000 */
.L_x_89:
[----:B------:R-:W-:Y:S05]  /*5b70*/  BRA.U !UP6, `(.L_x_91) ;  /* 0x000000010e387547 */ /* 0x000fea000b800000 */
[----:B------:R-:W-:Y:S01]  /*5b80*/  UPLOP3.LUT UP1, UPT, UPT, UPT, UP5, 0x80, 0x8 ;  /* 0x000000000008789c */ /* 0x000fe20003f2f050 */
[----:B--2---:R-:W-:Y:S01]  /*5b90*/  HFMA2 R0, -RZ, RZ, 0, 5.9604644775390625e-08 ;  /* 0x00000001ff007431 */ /* 0x004fe200000001ff */
[----:B------:R-:W2:Y:S01]  /*5ba0*/  LDCU.64 UR8, c[0x0][0x358] ;  /* 0x00006b00ff0877ac */ /* 0x000ea20008000a00 */
[----:B------:R-:W-:Y:S03]  /*5bb0*/  IMAD.MOV.U32 R80, RZ, RZ, 0x1 ;  /* 0x00000001ff507424 */ /* 0x000fe600078e00ff */
[----:B------:R-:W-:Y:S05]  /*5bc0*/  PLOP3.LUT P1, PT, PT, PT, UP1, 0x80, 0x8 ;  /* 0x000000000008781c */ /* 0x000fea0003f2f018 */
[----:B------:R-:W3:Y:S01]  /*5bd0*/  @UP1 LDCU.64 UR4, c[0x0][0xc88] ;  /* 0x00019100ff0417ac */ /* 0x000ee20008000a00 */
[----:B------:R-:W-:Y:S07]  /*5be0*/  @UP1 UIMAD UR6, UR52, UR30, URZ ;  /* 0x0000001e340612a4 */ /* 0x000fee000f8e02ff */
[----:B------:R-:W-:Y:S01]  /*5bf0*/  @!P1 PRMT R80, R0, 0x7610, R80 ;  /* 0x0000761000509816 */ /* 0x000fe20000000050 */
[----:B---3--:R-:W-:Y:S06]  /*5c00*/  @UP1 UIMAD.WIDE UR4, UR6, 0x4, UR4 ;  /* 0x00000004060418a5 */ /* 0x008fec000f8e0204 */
[----:B------:R-:W-:Y:S01]  /*5c10*/  IMAD.U32 R6, RZ, RZ, UR4 ;  /* 0x00000004ff067e24 */ /* 0x000fe2000f8e00ff */
[----:B------:R-:W-:Y:S04]  /*5c20*/  MOV R7, UR5 ;  /* 0x0000000500077c02 */ /* 0x000fe80008000f00 */
[----:B------:R-:W3:Y:S01]  /*5c30*/  @!UP1 LDCU UR4, c[0x0][0xc80] ;  /* 0x00019000ff0497ac */ /* 0x000ee20008000800 */
[----:B--2--5:R4:W5:Y:S02]  /*5c40*/  @P1 LDG.E R41, desc[UR8][R6.64] ;  /* 0x0000000806291981 */ /* 0x024964000c1e1900 */
[----:B---34-:R-:W-:Y:S07]  /*5c50*/  @!P1 IMAD.U32 R41, RZ, RZ, UR4 ;  /* 0x00000004ff299e24 */ /* 0x018fee000f8e00ff */
.L_x_91:
[----:B-----5:R-:W-:Y:S01]  /*5c60*/  @!P0 FSETP.EQ.AND P2, PT, R41, RZ, PT ;  /* 0x000000ff2900820b */ /* 0x020fe20003f42000 */
[----:B------:R-:W-:Y:S01]  /*5c70*/  @!UPT UIADD3 URZ, UPT, UPT, URZ, URZ, URZ ;  /* 0x000000fffffff290 */ /* 0x000fe2000fffe0ff */
[----:B------:R-:W-:Y:S11]  /*5c80*/  @!P0 BRA `(.L_x_92) ;  /* 0x0000000000148947 */ /* 0x000ff60003800000 */
[----:B------:R-:W-:Y:S02]  /*5c90*/  LOP3.LUT P0, RZ, R80, 0xff, RZ, 0xc0, !PT ;  /* 0x000000ff50ff7812 */ /* 0x000fe4000780c0ff */
[----:B------:R-:W-:Y:S04]  /*5ca0*/  PLOP3.LUT P2, PT, PT, PT, UP1, 0x80, 0x8 ;  /* 0x000000000008781c */ /* 0x000fe80003f4f018 */
[----:B------:R-:W-:Y:S07]  /*5cb0*/  PLOP3.LUT P2, PT, P2, PT, PT, 0x8, 0x80 ;  /* 0x000000000080781c */ /* 0x000fee000174e170 */
[----:B------:R-:W-:Y:S11]  /*5cc0*/  @P0 FSETP.EQ.AND P2, PT, R41, RZ, PT ;  /* 0x000000ff2900020b */ /* 0x000ff60003f42000 */
[----:B------:R-:W-:Y:S02]  /*5cd0*/  @!UPT UIADD3 URZ, UPT, UPT, URZ, URZ, URZ ;  /* 0x000000fffffff290 */ /* 0x000fe4000fffe0ff */
.L_x_92:
[----:B------:R-:W3:Y:S01]  /*5ce0*/  SYNCS.PHASECHK.TRANS64.TRYWAIT P0, [UR21+0x50], R4 ;  /* 0x00005004ff0075a7 */ /* 0x000ee20008001115 */
[----:B------:R-:W-:Y:S04]  /*5cf0*/  ELECT P1, URZ, PT ;  /* 0x0000000000ff782f */ /* 0x000fe80003820000 */
[----:B------:R-:W-:Y:S01]  /*5d00*/  PLOP3.LUT P1, PT, P2, P1, PT, 0xf2, 0x2f ;  /* 0x00000000002f781c */ /* 0x000fe20001723e72 */
[----:B------:R-:W-:Y:S01]  /*5d10*/  @!UPT UIADD3 URZ, UPT, UPT, URZ, URZ, URZ ;  /* 0x000000fffffff290 */ /* 0x000fe2000fffe0ff */
[----:B---3--:R-:W-:Y:S11]  /*5d20*/  @!P0 BRA `(.L_x_93) ;  /* 0x0000005000f48947 */ /* 0x008ff60003800000 */
.L_x_177:
[----:B------:R-:W-:Y:S01]  /*5d30*/  @!P1 IADD3 R2, P0, PT, R12, 0x980, RZ ;  /* 0x000009800c029810 */ /* 0x000fe20007f1e0ff */
[----:B------:R-:W-:Y:S01]  /*5d40*/  VOTEU.ALL UP0, P1 ;  /* 0x0000000000ff7886 */ /* 0x000fe20000800000 */
[----:B------:R-:W-:Y:S01]  /*5d50*/  UMOV UR6, 0x0 ;  /* 0x0000000000067882 */ /* 0x000fe20000000000 */
[----:B------:R-:W-:Y:S01]  /*5d60*/  UMOV UR7, 0x10000000 ;  /* 0x1000000000077882 */ /* 0x000fe20000000000 */
[----:B------:R-:W-:Y:S01]  /*5d70*/  @!P1 R2UR UR5, R2 ;  /* 0x00000000020592ca */ /* 0x000fe200000e0000 */
[----:B--2---:R-:W-:Y:S01]  /*5d80*/  @!P1 IMAD.X R0, RZ, RZ, R13, P0 ;  /* 0x000000ffff009224 */ /* 0x004fe200000e060d */
[----:B------:R-:W-:Y:S01]  /*5d90*/  @!UP0 UIADD3 UR32, UPT, UPT, UR21, 0x200, URZ ;  /* 0x0000020015208890 */ /* 0x000fe2000fffe0ff */
[----:B------:R-:W-:Y:S01]  /*5da0*/  R2UR UR8, R84 ;  /* 0x00000000540872ca */ /* 0x000fe200000e0000 */
[----:B------:R-:W-:Y:S01]  /*5db0*/  VOTEU.ALL UP0, P1 ;  /* 0x0000000000ff7886 */ /* 0x000fe20000800000 */
[----:B------:R-:W-:Y:S01]  /*5dc0*/  UMOV UR36, UR52 ;  /* 0x0000003400247c82 */ /* 0x000fe20008000000 */
[----:B------:R-:W-:Y:S01]  /*5dd0*/  @!P1 R2UR UR4, R0 ;  /* 0x00000000000492ca */ /* 0x000fe200000e0000 */
[----:B------:R-:W-:Y:S06]  /*5de0*/  @!P1 IMAD.MOV.U32 R0, RZ, RZ, 0x2000 ;  /* 0x00002000ff009424 */ /* 0x000fec00078e00ff */
[----:B------:R-:W-:Y:S06]  /*5df0*/  IMAD.U32 R6, RZ, RZ, UR5 ;  /* 0x00000005ff067e24 */ /* 0x000fec000f8e00ff */
[----:B------:R-:W-:Y:S01]  /*5e00*/  IMAD.U32 R7, RZ, RZ, UR4 ;  /* 0x00000004ff077e24 */ /* 0x000fe2000f8e00ff */
[----:B------:R-:W-:Y:S04]  /*5e10*/  @!P1 R2UR UR4, R6 ;  /* 0x00000000060492ca */ /* 0x000fe800000e0000 */
[----:B------:R-:W-:Y:S11]  /*5e20*/  @!P1 R2UR UR5, R7 ;  /* 0x00000000070592ca */ /* 0x000ff600000e0000 */
[----:B------:R-:W-:Y:S02]  /*5e30*/  @!UPT UIADD3 URZ, UPT, UPT, URZ, URZ, URZ ;  /* 0x000000fffffff290 */ /* 0x000fe4000fffe0ff */
[----:B------:R2:W-:Y:S01]  /*5e40*/  @!UP0 UTMALDG.3D [UR32], [UR4], desc[UR6] ;  /* 0x00000620040085b4 */ /* 0x0005e20008011000 */
[----:B------:R3:W-:Y:S01]  /*5e50*/  @!P1 SYNCS.ARRIVE.TRANS64.RED.A0TR RZ, [UR21+0x30], R0 ;  /* 0x00003000ffff99a7 */ /* 0x0007e20008300415 */
[----:B--2---:R-:W-:Y:S09]  /*5e60*/  UPRMT UR4, UR8, 0x654, UR33 ;  /* 0x0000065408047896 */ /* 0x004ff20008000021 */
[----:B------:R-:W-:Y:S01]  /*5e70*/  SYNCS.ARRIVE.TRANS64.RED.A1T0 RZ, [UR4], RZ ;  /* 0x000000ffffff79a7 */ /* 0x000fe20008100404 */
[----:B------:R-:W2:Y:S02]  /*5e80*/  SYNCS.PHASECHK.TRANS64.TRYWAIT P0, [UR21+0x58], R4 ;  /* 0x00005804ff0075a7 */ /* 0x000ea40008001115 */
[----:B--23--:R-:W-:Y:S05]  /*5e90*/  @!P0 BRA `(.L_x_94) ;  /* 0x0000005000b08947 */ /* 0x00cfea0003800000 */
.L_x_179:
[----:B------:R-:W-:Y:S01]  /*5ea0*/  @!P1 IADD3 R2, P0, PT, R12, 0x980, RZ ;  /* 0x000009800c029810 */ /* 0x000fe20007f1e0ff */
[----:B------:R-:W-:Y:S01]  /*5eb0*/  VOTEU.ALL UP0, P1 ;  /* 0x0000000000ff7886 */ /* 0x000fe20000800000 */
[----:B------:R-:W-:Y:S01]  /*5ec0*/  UMOV UR6, 0x0 ;  /* 0x0000000000067882 */ /* 0x000fe20000000000 */
[----:B------:R-:W-:Y:S01]  /*5ed0*/  UMOV UR7, 0x10000000 ;  /* 0x1000000000077882 */ /* 0x000fe20000000000 */
[----:B------:R-:W-:Y:S01]  /*5ee0*/  @!P1 R2UR UR5, R2 ;  /* 0x00000000020592ca */ /* 0x000fe200000e0000 */
[----:B------:R-:W-:Y:S01]  /*5ef0*/  @!P1 IMAD.X R0, RZ, RZ, R13, P0 ;  /* 0x000000ffff009224 */ /* 0x000fe200000e060d */
[----:B------:R-:W-:Y:S01]  /*5f00*/  @!UP0 UIADD3 UR26, UPT, UPT, UR34, 0x20, URZ ;  /* 0x00000020221a8890 */ /* 0x000fe2000fffe0ff */
[----:B------:R-:W-:Y:S01]  /*5f10*/  R2UR UR8, R84 ;  /* 0x00000000540872ca */ /* 0x000fe200000e0000 */
[----:B------:R-:W-:Y:S02]  /*5f20*/  @!UP0 UIADD3 UR24, UPT, UPT, UR21, 0x2200, URZ ;  /* 0x0000220015188890 */ /* 0x000fe4000fffe0ff */
[----:B------:R-:W-:Y:S01]  /*5f30*/  @!P1 R2UR UR4, R0 ;  /* 0x00000000000492ca */ /* 0x000fe200000e0000 */
[----:B------:R-:W-:Y:S01]  /*5f40*/  VOTEU.ALL UP0, P1 ;  /* 0x0000000000ff7886 */ /* 0x000fe20000800000 */
[----:B------:R-:W-:Y:S01]  /*5f50*/  UMOV UR27, UR35 ;  /* 0x00000023001b7c82 */ /* 0x000fe20008000000 */
[----:B------:R-:W-:Y:S01]  /*5f60*/  UMOV UR28, UR52 ;  /* 0x00000034001c7c82 */ /* 0x000fe20008000000 */
[----:B------:R-:W-:Y:S03]  /*5f70*/  @!P1 IMAD.MOV.U32 R0, RZ, RZ, 0x2000 ;  /* 0x00002000ff009424 */ /* 0x000fe600078e00ff */
[----:B------:R-:W-:Y:S06]  /*5f80*/  IMAD.U32 R6, RZ, RZ, UR5 ;  /* 0x00000005ff067e24 */ /* 0x000fec000f8e00ff */
[----:B------:R-:W-:Y:S01]  /*5f90*/  IMAD.U32 R7, RZ, RZ, UR4 ;  /* 0x00000004ff077e24 */ /* 0x000fe2000f8e00ff */
[----:B------:R-:W-:Y:S04]  /*5fa0*/  @!P1 R2UR UR4, R6 ;  /* 0x00000000060492ca */ /* 0x000fe800000e0000 */
[----:B------:R-:W-:Y:S11]  /*5fb0*/  @!P1 R2UR UR5, R7 ;  /* 0x00000000070592ca */ /* 0x000ff600000e0000 */
[----:B------:R-:W-:Y:S02]  /*5fc0*/  @!UPT UIADD3 URZ, UPT, UPT, URZ, URZ, URZ ;  /* 0x000000fffffff290 */ /* 0x000fe4000fffe0ff */
[----:B------:R3:W-:Y:S01]  /*5fd0*/  @!UP0 UTMALDG.3D [UR24], [UR4], desc[UR6] ;  /* 0x00000618040085b4 */ /* 0x0007e20008011000 */
[----:B------:R4:W-:Y:S01]  /*5fe0*/  @!P1 SYNCS.ARRIVE.TRANS64.RED.A0TR RZ, [UR21+0x38], R0 ;  /* 0x00003800ffff99a7 */ /* 0x0009e20008300415 */
[----:B---3--:R-:W-:Y:S09]  /*5ff0*/  UPRMT UR4, UR8, 0x654, UR25 ;  /* 0x0000065408047896 */ /* 0x008ff20008000019 */
[----:B------:R-:W-:Y:S01]  /*6000*/  SYNCS.ARRIVE.TRANS64.RED.A1T0 RZ, [UR4], RZ ;  /* 0x000000ffffff79a7 */ /* 0x000fe20008100404 */
[----:B------:R-:W3:Y:S02]  /*6010*/  SYNCS.PHASECHK.TRANS64.TRYWAIT P0, [UR21+0x60], R4 ;  /* 0x00006004ff0075a7 */ /* 0x000ee40008001115 */
[----:B---34-:R-:W-:Y:S05]  /*6020*/  @!P0 BRA `(.L_x_95) ;  /* 0x0000005000648947 */ /* 0x018fea0003800000 */
.L_x_181:
        /* <DEDUP_REMOVED lines=8> */
[----:B------:R-:W-:Y:S01]  /*60b0*/  @!UP0 UIADD3 UR16, UPT, UPT, UR21, 0x4200, URZ ;  /* 0x0000420015108890 */ /* 0x000fe2000fffe0ff */
[----:B------:R-:W-:Y:S01]  /*60c0*/  VIADD R10, R10, 0x1 ;  /* 0x000000010a0a7836 */ /* 0x000fe20000000000 */
        /* <DEDUP_REMOVED lines=16> */
.L_x_183:
        /* <DEDUP_REMOVED lines=9> */
[----:B------:R-:W-:Y:S01]  /*6260*/  R2UR UR16, R82 ;  /* 0x00000000521072ca */ /* 0x000fe200000e0000 */
[----:B------:R-:W-:Y:S01]  /*6270*/  @!UP0 UIADD3 UR9, UPT, UPT, UR21, 0x48, URZ ;  /* 0x0000004815098890 */ /* 0x000fe2000fffe0ff */
[----:B------:R-:W-:Y:S01]  /*6280*/  @!P1 R2UR UR4, R0 ;  /* 0x00000000000492ca */ /* 0x000fe200000e0000 */
[----:B------:R-:W-:Y:S01]  /*6290*/  VOTEU.ALL UP0, P1 ;  /* 0x0000000000ff7886 */ /* 0x000fe20000800000 */
[----:B------:R-:W-:Y:S01]  /*62a0*/  UMOV UR11, UR35 ;  /* 0x00000023000b7c82 */ /* 0x000fe20008000000 */
[----:B------:R-:W-:Y:S01]  /*62b0*/  UMOV UR12, UR52 ;  /* 0x00000034000c7c82 */ /* 0x000fe20008000000 */
[C---:B------:R-:W-:Y:S01]  /*62c0*/  ISETP.NE.AND P0, PT, R10.reuse, 0x2, PT ;  /* 0x000000020a00780c */ /* 0x040fe20003f05270 */
[----:B------:R-:W-:Y:S01]  /*62d0*/  UMOV UR52, UR29 ;  /* 0x0000001d00347c82 */ /* 0x000fe20008000000 */
[----:B--2---:R-:W-:Y:S01]  /*62e0*/  IMAD.U32 R4, RZ, RZ, UR5 ;  /* 0x00000005ff047e24 */ /* 0x004fe2000f8e00ff */
[----:B------:R-:W-:Y:S01]  /*62f0*/  LOP3.LUT R11, R11, 0x1, RZ, 0x3c, !PT ;  /* 0x000000010b0b7812 */ /* 0x000fe200078e3cff */
[----:B------:R-:W-:Y:S01]  /*6300*/  UPLOP3.LUT UP4, UPT, UPT, UPT, UPT, 0x80, 0x8 ;  /* 0x000000000008789c */ /* 0x000fe20003f8f070 */
[----:B------:R-:W-:Y:S01]  /*6310*/  SEL R0, RZ, 0x1, P0 ;  /* 0x00000001ff007807 */ /* 0x000fe20000000000 */
[----:B------:R-:W-:Y:S01]  /*6320*/  UIADD3 UR28, UPT, UPT, UR14, UR18, URZ ;  /* 0x000000120e1c7290 */ /* 0x000fe2000fffe0ff */
[----:B------:R-:W-:Y:S02]  /*6330*/  SEL R10, R10, RZ, P0 ;  /* 0x000000ff0a0a7207 */ /* 0x000fe40000000000 */
[----:B------:R-:W-:Y:S01]  /*6340*/  IMAD.U32 R5, RZ, RZ, UR4 ;  /* 0x00000004ff057e24 */ /* 0x000fe2000f8e00ff */
[----:B------:R-:W-:Y:S02]  /*6350*/  @!P1 R2UR UR4, R4 ;  /* 0x00000000040492ca */ /* 0x000fe400000e0000 */
[----:B------:R-:W-:Y:S02]  /*6360*/  LOP3.LUT R9, R9, R0, RZ, 0x3c, !PT ;  /* 0x0000000009097212 */ /* 0x000fe400078e3cff */
[----:B------:R-:W-:Y:S11]  /*6370*/  @!P1 R2UR UR5, R5 ;  /* 0x00000000050592ca */ /* 0x000ff600000e0000 */
[----:B------:R-:W-:Y:S02]  /*6380*/  @!UPT UIADD3 URZ, UPT, UPT, URZ, URZ, URZ ;  /* 0x000000fffffff290 */ /* 0x000fe4000fffe0ff */
[----:B------:R2:W-:Y:S01]  /*6390*/  @!UP0 UTMALDG.3D [UR8], [UR4], desc[UR6] ;  /* 0x00000608040085b4 */ /* 0x0005e20008011000 */
[----:B------:R3:W-:Y:S01]  /*63a0*/  @!P1 SYNCS.ARRIVE.TRANS64.RED.A0TR RZ, [UR21+0x48], R3 ;  /* 0x00004803ffff99a7 */ /* 0x0007e20008300415 */
[----:B------:R-:W-:Y:S01]  /*63b0*/  SYNCS.ARRIVE.TRANS64.RED.A1T0 RZ, [UR44], RZ ;  /* 0x000000ffffff79a7 */ /* 0x000fe2000810042c */
[----:B--2---:R-:W-:Y:S01]  /*63c0*/  UIADD3 UR12, UPT, UPT, UR13, UR16, URZ ;  /* 0x000000100d0c7290 */ /* 0x004fe2000fffe0ff */
[----:B------:R-:W-:Y:S11]  /*63d0*/  BRA.U UP2, `(.L_x_97) ;  /* 0xfffffff1023c7547 */ /* 0x000ff6000b83ffff */
[----:B---3--:R-:W-:-:S04]  /*63e0*/  SHF.L.U32 R3, R11, 0x1f, RZ ;  /* 0x0000001f0b037819 */ /* 0x008fc800000006ff */
[----:B------:R-:W2:Y:S02]  /*63f0*/  SYNCS.PHASECHK.TRANS64.TRYWAIT P0, [UR21+0x50], R3 ;  /* 0x00005003ff0075a7 */ /* 0x000ea40008001115 */
[----:B--2---:R-:W-:Y:S05]  /*6400*/  @!P0 BRA `(.L_x_98) ;  /* 0x0000004c009c8947 */ /* 0x004fea0003800000 */
.L_x_185:
[----:B------:R-:W3:Y:S02]  /*6410*/  SYNCS.PHASECHK.TRANS64.TRYWAIT P0, [UR21+0x58], R3 ;  /* 0x00005803ff0075a7 */ /* 0x000ee40008001115 */
[----:B---3--:R-:W-:Y:S05]  /*6420*/  @!P0 BRA `(.L_x_99) ;  /* 0x0000004c00ac8947 */ /* 0x008fea0003800000 */
.L_x_187:
[----:B------:R-:W3:Y:S02]  /*6430*/  SYNCS.PHASECHK.TRANS64.TRYWAIT P0, [UR21+0x60], R3 ;  /* 0x00006003ff0075a7 */ /* 0x000ee40008001115 */
[----:B---3--:R-:W-:Y:S05]  /*6440*/  @!P0 BRA `(.L_x_100) ;  /* 0x0000004c00bc8947 */ /* 0x008fea0003800000 */
.L_x_189:
[----:B--2---:R-:W-:-:S07]  /*6450*/  MOV R0, UR21 ;  /* 0x0000001500007c02 */ /* 0x004fce0008000f00 */
.L_x_101:
[----:B--2---:R-:W-:-:S04]  /*6460*/  SHF.L.U32 R3, R11, 0x1f, RZ ;  /* 0x0000001f0b037819 */ /* 0x004fc800000006ff */
[----:B------:R2:W3:Y:S03]  /*6470*/  SYNCS.PHASECHK.TRANS64.TRYWAIT P0, [R0+URZ+0x68], R3 ;  /* 0x00006803000075a7 */ /* 0x0004e600080011ff */
[----:B---3--:R-:W-:Y:S05]  /*6480*/  @!P0 NANOSLEEP.SYNCS 0x989680 ;  /* 0x009896800000895d */ /* 0x008fea0003900000 */
[----:B------:R-:W3:Y:S02]  /*6490*/  @!P0 SYNCS.PHASECHK.TRANS64 P0, [R0+URZ+0x68], R3 ;  /* 0x00006803000085a7 */ /* 0x000ee400080010ff */
[----:B-1-3--:R-:W-:Y:S05]  /*64a0*/  @P0 EXIT ;  /* 0x000000000000094d */ /* 0x00afea0003800000 */
[----:B------:R-:W-:Y:S05]  /*64b0*/  BRA `(.L_x_101) ;  /* 0xfffffffc00e87947 */ /* 0x000fea000383ffff */
.L_x_86:
[----:B------:R-:W-:-:S06]  /*64c0*/  UISETP.GE.AND UP0, UPT, UR20, 0x4, UPT ;  /* 0x000000041400788c */ /* 0x000fcc000bf06270 */
[----:B------:R-:W-:-:S13]  /*64d0*/  PLOP3.LUT P0, PT, PT, PT, UP0, 0x80, 0x8 ;  /* 0x000000000008781c */ /* 0x000fda0003f0f008 */
[----:B-1----:R-:W-:Y:S05]  /*64e0*/  @!P0 EXIT ;  /* 0x000000000000894d */ /* 0x002fea0003800000 */
[----:B------:R-:W-:Y:S01]  /*64f0*/  BAR.SYNC.DEFER_BLOCKING 0x6, 0xa0 ;  /* 0x0182800000007b1d */ /* 0x000fe20000010000 */
[----:B------:R-:W-:Y:S01]  /*6500*/  R2UR UR4, R84 ;  /* 0x00000000540472ca */ /* 0x000fe200000e0000 */
[C---:B------:R-:W-:Y:S01]  /*6510*/  IMAD.SHL.U32 R2, R96.reuse, 0x20, RZ ;  /* 0x0000002060027824 */ /* 0x040fe200078e00ff */
[C---:B------:R-:W-:Y:S01]  /*6520*/  LOP3.LUT R97, R96.reuse, 0x60, RZ, 0xc0, !PT ;  /* 0x0000006060617812 */ /* 0x040fe200078ec0ff */
[C---:B------:R-:W-:Y:S01]  /*6530*/  IMAD.SHL.U32 R95, R96.reuse, 0x4, RZ ;  /* 0x00000004605f7824 */ /* 0x040fe200078e00ff */
[----:B------:R-:W-:Y:S01]  /*6540*/  LOP3.LUT R94, R96, 0x2, RZ, 0xc0, !PT ;  /* 0x00000002605e7812 */ /* 0x000fe200078ec0ff */
[----:B------:R-:W-:Y:S02]  /*6550*/  UMOV UR43, 0x400 ;  /* 0x00000400002b7882 */ /* 0x000fe40000000000 */
[----:B------:R-:W1:Y:S01]  /*6560*/  LDC.64 R78, c[0x0][0xcb0] ;  /* 0x00032c00ff4e7b82 */ /* 0x000e620000000a00 */
[----:B------:R-:W-:Y:S01]  /*6570*/  LOP3.LUT R4, R2, 0xc0, RZ, 0xc0, !PT ;  /* 0x000000c002047812 */ /* 0x000fe200078ec0ff */
[C---:B------:R-:W-:Y:S01]  /*6580*/  IMAD.U32 R37, R96.reuse, 0x10000, RZ ;  /* 0x0001000060257824 */ /* 0x040fe200078e00ff */
[----:B------:R-:W-:Y:S01]  /*6590*/  LOP3.LUT R96, R96, 0x4, RZ, 0xc0, !PT ;  /* 0x0000000460607812 */ /* 0x000fe200078ec0ff */
[----:B------:R-:W-:Y:S01]  /*65a0*/  HFMA2 R36, -RZ, RZ, 0, 0 ;  /* 0x00000000ff247431 */ /* 0x000fe200000001ff */
[----:B------:R-:W-:Y:S01]  /*65b0*/  LOP3.LUT R95, R4, 0x18, R95, 0xf8, !PT ;  /* 0x00000018045f7812 */ /* 0x000fe200078ef85f */
[----:B------:R-:W-:Y:S01]  /*65c0*/  IMAD.MOV.U32 R92, RZ, RZ, 0x1 ;  /* 0x00000001ff5c7424 */ /* 0x000fe200078e00ff */
[----:B------:R-:W-:Y:S01]  /*65d0*/  ULEA UR43, UR4, UR43, 0x18 ;  /* 0x0000002b042b7291 */ /* 0x000fe2000f8ec0ff */
[----:B------:R-:W2:Y:S01]  /*65e0*/  LDC.64 R76, c[0x0][0xca8] ;  /* 0x00032a00ff4c7b82 */ /* 0x000ea20000000a00 */
[----:B------:R-:W-:-:S02]  /*65f0*/  LOP3.LUT R95, R95, 0xf20, R2, 0xf8, !PT ;  /* 0x00000f205f5f7812 */ /* 0x000fc400078ef802 */
[----:B------:R-:W-:Y:S01]  /*6600*/  CS2R R90, SRZ ;  /* 0x00000000005a7805 */ /* 0x000fe2000001ff00 */
[----:B------:R-:W-:Y:S01]  /*6610*/  UIADD3 UR4, UPT, UPT, UR43, 0x200, URZ ;  /* 0x000002002b047890 */ /* 0x000fe2000fffe0ff */
[----:B------:R-:W-:Y:S01]  /*6620*/  LOP3.LUT R37, R37, 0x600000, RZ, 0xc0, !PT ;  /* 0x0060000025257812 */ /* 0x000fe200078ec0ff */
[----:B------:R-:W-:Y:S01]  /*6630*/  IMAD.MOV.U32 R88, RZ, RZ, RZ ;  /* 0x000000ffff587224 */ /* 0x000fe200078e00ff */
[----:B------:R-:W3:Y:S01]  /*6640*/  LDCU UR53, c[0x0][0x370] ;  /* 0x00006e00ff3577ac */ /* 0x000ee20008000800 */
[----:B------:R-:W4:Y:S02]  /*6650*/  LDS R0, [UR43+0x110] ;  /* 0x0001102bff007984 */ /* 0x000f240008000800 */
[----:B------:R-:W-:Y:S01]  /*6660*/  MOV R86, UR4 ;  /* 0x0000000400567c02 */ /* 0x000fe20008000f00 */
[----:B------:R-:W1:Y:S04]  /*6670*/  LDCU UR42, c[0x0][0xf0c] ;  /* 0x0001e180ff2a77ac */ /* 0x000e680008000800 */
[----:B------:R-:W-:Y:S01]  /*6680*/  IMAD R95, R95, 0x2, R86 ;  /* 0x000000025f5f7824 */ /* 0x000fe200078e0256 */
[----:B------:R-:W1:Y:S03]  /*6690*/  LDCU UR38, c[0x0][0xf30] ;  /* 0x0001e600ff2677ac */ /* 0x000e660008000800 */
[--C-:B------:R-:W-:Y:S01]  /*66a0*/  IMAD R94, R94, -0x10, R95.reuse ;  /* 0xfffffff05e5e7824 */ /* 0x100fe200078e025f */
[----:B------:R-:W1:Y:S01]  /*66b0*/  LDCU.64 UR54, c[0x0][0xc88] ;  /* 0x00019100ff3677ac */ /* 0x000e620008000a00 */
[----:B------:R-:W-:Y:S01]  /*66c0*/  IMAD R93, R96, -0x10, R95 ;  /* 0xfffffff0605d7824 */ /* 0x000fe200078e025f */
[----:B------:R-:W1:Y:S01]  /*66d0*/  LDCU.64 UR40, c[0x0][0xf28] ;  /* 0x0001e500ff2877ac */ /* 0x000e620008000a00 */
[----:B------:R-:W1:Y:S01]  /*66e0*/  LDCU.64 UR62, c[0x0][0xc90] ;  /* 0x00019200ff3e77ac */ /* 0x000e620008000a00 */
[----:B------:R-:W1:Y:S01]  /*66f0*/  LDCU.128 UR56, c[0x0][0xf10] ;  /* 0x0001e200ff3877ac */ /* 0x000e620008000c00 */
[----:B------:R-:W1:Y:S01]  /*6700*/  LDCU UR47, c[0x0][0x374] ;  /* 0x00006e80ff2f77ac */ /* 0x000e620008000800 */
[----:B------:R-:W-:Y:S01]  /*6710*/  UMOV UR46, URZ ;  /* 0x000000ff002e7c82 */ /* 0x000fe20008000000 */
[----:B------:R-:W-:Y:S01]  /*6720*/  UMOV UR45, URZ ;  /* 0x000000ff002d7c82 */ /* 0x000fe20008000000 */
[----:B-1234-:R-:W-:-:S07]  /*6730*/  IMAD.IADD R37, R0, 0x1, R37 ;  /* 0x0000000100257824 */ /* 0x01efce00078e0225 */
.L_x_145:
[----:B------:R-:W-:Y:S02]  /*6740*/  LEA R3, R88, UR43, 0x3 ;  /* 0x0000002b58037c11 */ /* 0x000fe4000f8e18ff */
[----:B------:R-:W-:Y:S02]  /*6750*/  SHF.L.U32 R0, R90, 0x1f, RZ ;  /* 0x0000001f5a007819 */ /* 0x000fe400000006ff */
[----:B------:R-:W-:Y:S02]  /*6760*/  LEA R5, R88, UR43, 0x4 ;  /* 0x0000002b58057c11 */ /* 0x000fe4000f8e20ff */
[----:B-1----:R-:W1:Y:S02]  /*6770*/  SYNCS.PHASECHK.TRANS64.TRYWAIT P0, [R3+URZ+0x80], R0 ;  /* 0x00008000030075a7 */ /* 0x002e6400080011ff */
[----:B-12---:R-:W-:Y:S05]  /*6780*/  @!P0 BRA `(.L_x_102) ;  /* 0x0000004c00048947 */ /* 0x006fea0003800000 */
.L_x_190:
[----:B------:R-:W2:Y:S01]  /*6790*/  LDS.128 R4, [R5+0xf0] ;  /* 0x0000f00005047984 */ /* 0x000ea20000000c00 */
        /* <DEDUP_REMOVED lines=10> */
[----:B------:R-:W-:Y:S01]  /*6840*/  PLOP3.LUT P0, PT, PT, PT, UP1, 0x80, 0x8 ;  /* 0x000000000008781c */ /* 0x000fe20003f0f018 */
[----:B------:R-:W-:Y:S11]  /*6850*/  UP2UR UR61, UPR, URZ, 0x2 ;  /* 0x00000002ff3d7883 */ /* 0x000ff60008000000 */
[----:B------:R-:W-:Y:S01]  /*6860*/  @!UPT UIADD3 URZ, UPT, UPT, URZ, URZ, URZ ;  /* 0x000000fffffff290 */ /* 0x000fe2000fffe0ff */
[----:B-1----:R-:W-:Y:S02]  /*6870*/  @P0 SHF.R.U32.HI R0, RZ, 0x10, R5 ;  /* 0x00000010ff000819 */ /* 0x002fe40000011605 */
        /* <DEDUP_REMOVED lines=12> */
[----:B------:R-:W2:Y:S01]  /*6940*/  LDCU UR13, c[0x0][0xf20] ;  /* 0x0001e400ff0d77ac */ /* 0x000ea20008000800 */
[----:B------:R-:W-:Y:S02]  /*6950*/  UIMAD.WIDE.U32 UR4, UR47, UR59, URZ ;  /* 0x0000003b2f0472a5 */ /* 0x000fe4000f8e00ff */
[----:B------:R-:W-:Y:S02]  /*6960*/  UIMAD.WIDE.U32 UR6, UR53, UR56, URZ ;  /* 0x00000038350672a5 */ /* 0x000fe4000f8e00ff */
[----:B------:R-:W-:Y:S02]  /*6970*/  UISETP.NE.AND UP0, UPT, UR58, 0x1, UPT ;  /* 0x000000013a00788c */ /* 0x000fe4000bf05270 */
[----:B------:R-:W-:Y:S02]  /*6980*/  UIMAD.WIDE.U32 UR8, UR36, UR59, URZ ;  /* 0x0000003b240872a5 */ /* 0x000fe4000f8e00ff */
[----:B------:R-:W-:Y:S02]  /*6990*/  UIMAD.WIDE.U32 UR10, UR37, UR56, URZ ;  /* 0x00000038250a72a5 */ /* 0x000fe4000f8e00ff */
[----:B------:R-:W-:Y:S02]  /*69a0*/  UISETP.NE.AND UP1, UPT, UR42, 0x1, UPT ;  /* 0x000000012a00788c */ /* 0x000fe4000bf25270 */
[----:B------:R-:W-:Y:S01]  /*69b0*/  UISETP.NE.AND UP2, UPT, UR39, 0x1, UPT ;  /* 0x000000012700788c */ /* 0x000fe2000bf45270 */
[----:B------:R-:W-:Y:S02]  /*69c0*/  UMOV UR4, UR5 ;  /* 0x0000000500047c82 */ /* 0x000fe40008000000 */
[----:B--2---:R-:W-:Y:S03]  /*69d0*/  USHF.R.U32.HI UR5, URZ, UR13, UR4 ;  /* 0x0000000dff057299 */ /* 0x004fe60008011604 */
[----:B------:R-:W-:Y:S02]  /*69e0*/  UMOV UR4, UR7 ;  /* 0x0000000700047c82 */ /* 0x000fe40008000000 */
[----:B------:R-:W-:Y:S02]  /*69f0*/  USHF.R.U32.HI UR7, URZ, UR57, UR4 ;  /* 0x00000039ff077299 */ /* 0x000fe40008011604 */
[----:B------:R-:W-:Y:S02]  /*6a00*/  USEL UR4, UR47, UR5, !UP0 ;  /* 0x000000052f047287 */ /* 0x000fe4000c000000 */
[----:B------:R-:W-:Y:S01]  /*6a10*/  USEL UR7, UR53, UR7, !UP1 ;  /* 0x0000000735077287 */ /* 0x000fe2000c800000 */
[----:B------:R-:W-:Y:S01]  /*6a20*/  UMOV UR5, UR9 ;  /* 0x0000000900057c82 */ /* 0x000fe20008000000 */
[----:B------:R-:W-:Y:S02]  /*6a30*/  UIMAD.WIDE.U32 UR8, UR4, UR40, URZ ;  /* 0x00000028040872a5 */ /* 0x000fe4000f8e00ff */
[----:B------:R-:W-:Y:S03]  /*6a40*/  USHF.R.U32.HI UR6, URZ, UR13, UR5 ;  /* 0x0000000dff067299 */ /* 0x000fe60008011605 */
[----:B------:R-:W-:Y:S01]  /*6a50*/  UMOV UR5, UR11 ;  /* 0x0000000b00057c82 */ /* 0x000fe20008000000 */
[----:B------:R-:W-:Y:S02]  /*6a60*/  UIMAD.WIDE.U32 UR10, UR7, UR40, URZ ;  /* 0x00000028070a72a5 */ /* 0x000fe4000f8e00ff */
[----:B------:R-:W-:Y:S02]  /*6a70*/  USHF.R.U32.HI UR13, URZ, UR57, UR5 ;  /* 0x00000039ff0d7299 */ /* 0x000fe40008011605 */
[----:B------:R-:W-:Y:S01]  /*6a80*/  USEL UR6, UR36, UR6, !UP0 ;  /* 0x0000000624067287 */ /* 0x000fe2000c000000 */
[----:B------:R-:W-:Y:S02]  /*6a90*/  UMOV UR5, UR9 ;  /* 0x0000000900057c82 */ /* 0x000fe40008000000 */
[----:B------:R-:W-:Y:S01]  /*6aa0*/  UMOV UR10, UR11 ;  /* 0x0000000b000a7c82 */ /* 0x000fe20008000000 */
[----:B------:R-:W-:Y:S02]  /*6ab0*/  @UP2 USHF.R.U32.HI UR4, URZ, UR41, UR5 ;  /* 0x00000029ff042299 */ /* 0x000fe40008011605 */
[----:B------:R-:W-:Y:S02]  /*6ac0*/  @UP2 USHF.R.U32.HI UR7, URZ, UR41, UR10 ;  /* 0x00000029ff072299 */ /* 0x000fe4000801160a */
[----:B------:R-:W-:Y:S02]  /*6ad0*/  UIMAD UR4, UR39, UR4, URZ ;  /* 0x00000004270472a4 */ /* 0x000fe4000f8e02ff */
[----:B------:R-:W-:Y:S02]  /*6ae0*/  UIMAD.WIDE.U32 UR10, UR6, UR40, URZ ;  /* 0x00000028060a72a5 */ /* 0x000fe4000f8e00ff */
[----:B------:R-:W-:Y:S02]  /*6af0*/  USEL UR5, UR37, UR13, !UP1 ;  /* 0x0000000d25057287 */ /* 0x000fe4000c800000 */
[----:B------:R-:W-:Y:S02]  /*6b00*/  UIMAD UR8, UR39, UR7, URZ ;  /* 0x00000007270872a4 */ /* 0x000fe4000f8e02ff */
[----:B------:R-:W-:Y:S03]  /*6b10*/  UISETP.GE.AND UP0, UPT, UR6, UR4, UPT ;  /* 0x000000040600728c */ /* 0x000fe6000bf06270 */
[----:B------:R-:W-:Y:S01]  /*6b20*/  UMOV UR4, UR11 ;  /* 0x0000000b00047c82 */ /* 0x000fe20008000000 */
[----:B------:R-:W-:Y:S02]  /*6b30*/  UISETP.GE.OR UP0, UPT, UR5, UR8, UP0 ;  /* 0x000000080500728c */ /* 0x000fe40008706670 */
[----:B------:R-:W-:Y:S02]  /*6b40*/  USHF.R.U32.HI UR4, URZ, UR41, UR4 ;  /* 0x00000029ff047299 */ /* 0x000fe40008011604 */
[----:B------:R-:W-:Y:S02]  /*6b50*/  UIMAD.WIDE.U32 UR8, UR5, UR40, URZ ;  /* 0x00000028050872a5 */ /* 0x000fe4000f8e00ff */
[----:B------:R-:W-:Y:S02]  /*6b60*/  USEL UR11, UR6, UR4, !UP2 ;  /* 0x00000004060b7287 */ /* 0x000fe4000d000000 */
[----:B------:R-:W-:Y:S02]  /*6b70*/  UIADD3 UR8, UPT, UPT, -UR5, URZ, URZ ;  /* 0x000000ff05087290 */ /* 0x000fe4000fffe1ff */
[----:B------:R-:W-:Y:S01]  /*6b80*/  UIADD3 UR10, UPT, UPT, -UR11, URZ, URZ ;  /* 0x000000ff0b0a7290 */ /* 0x000fe2000fffe1ff */
[----:B------:R-:W-:Y:S01]  /*6b90*/  @!UP0 UMOV UR4, UR9 ;  /* 0x0000000900048c82 */ /* 0x000fe20008000000 */
[----:B------:R-:W-:Y:S02]  /*6ba0*/  UIADD3 UR9, UPT, UPT, -UR6, URZ, URZ ;  /* 0x000000ff06097290 */ /* 0x000fe4000fffe1ff */
[----:B------:R-:W-:Y:S02]  /*6bb0*/  @!UP0 USHF.R.U32.HI UR4, URZ, UR41, UR4 ;  /* 0x00000029ff048299 */ /* 0x000fe40008011604 */
[----:B------:R-:W-:Y:S02]  /*6bc0*/  UIMAD UR10, UR39, UR10, UR6 ;  /* 0x0000000a270a72a4 */ /* 0x000fe4000f8e0206 */
[----:B------:R-:W-:Y:S04]  /*6bd0*/  @!UP0 USEL UR4, UR5, UR4, !UP2 ;  /* 0x0000000405048287 */ /* 0x000fe8000d000000 */
[----:B------:R-:W-:Y:S02]  /*6be0*/  @!UP0 UIMAD UR10, UR7, UR10, UR4 ;  /* 0x0000000a070a82a4 */ /* 0x000fe4000f8e0204 */
[----:B------:R-:W-:Y:S02]  /*6bf0*/  @!UP0 UIADD3 UR11, UPT, UPT, UR11, -UR4, URZ ;  /* 0x800000040b0b8290 */ /* 0x000fe4000fffe0ff */
[----:B------:R-:W-:Y:S02]  /*6c00*/  UIMAD UR7, UR42, UR8, UR37 ;  /* 0x000000082a0772a4 */ /* 0x000fe4000f8e0225 */
[----:B------:R-:W-:Y:S02]  /*6c10*/  @!UP0 UIMAD UR6, UR11, UR39, UR5 ;  /* 0x000000270b0682a4 */ /* 0x000fe4000f8e0205 */
[----:B------:R-:W-:Y:S01]  /*6c20*/  UIMAD UR4, UR58, UR9, UR36 ;  /* 0x000000093a0472a4 */ /* 0x000fe2000f8e0224 */
[----:B------:R-:W-:Y:S02]  /*6c30*/  @!UP0 UMOV UR5, UR10 ;  /* 0x0000000a00058c82 */ /* 0x000fe40008000000 */
[----:B------:R-:W-:Y:S02]  /*6c40*/  UIMAD UR37, UR5, UR42, UR7 ;  /* 0x0000002a052572a4 */ /* 0x000fe4000f8e0207 */
[----:B------:R-:W-:Y:S11]  /*6c50*/  UIMAD UR36, UR6, UR58, UR4 ;  /* 0x0000003a062472a4 */ /* 0x000ff6000f8e0204 */
[----:B------:R-:W-:Y:S01]  /*6c60*/  @!UPT UIADD3 URZ, UPT, UPT, URZ, URZ, URZ ;  /* 0x000000fffffff290 */ /* 0x000fe2000fffe0ff */
.L_x_103:
[----:B------:R-:W-:Y:S01]  /*6c70*/  UISETP.NE.AND UP0, UPT, UR38, 0x1, UPT ;  /* 0x000000012600788c */ /* 0x000fe2000bf05270 */
[----:B------:R-:W-:Y:S01]  /*6c80*/  LOP3.LUT P0, RZ, R86, 0x1b0, RZ, 0xc0, !PT ;  /* 0x000001b056ff7812 */ /* 0x000fe2000780c0ff */
[----:B------:R-:W-:Y:S01]  /*6c90*/  USHF.L.U32 UR49, UR12, 0x7, URZ ;  /* 0x000000070c317899 */ /* 0x000fe200080006ff */
[----:B------:R-:W-:Y:S01]  /*6ca0*/  BSSY.RECONVERGENT B6, `(.L_x_104) ;  /* 0x0000034000067945 */ /* 0x000fe20003800200 */
[----:B------:R-:W-:Y:S01]  /*6cb0*/  USHF.L.U32 UR50, UR28, 0x7, URZ ;  /* 0x000000071c327899 */ /* 0x000fe200080006ff */
[----:B------:R-:W-:Y:S06]  /*6cc0*/  IADD3 R88, PT, PT, R88, 0x1, RZ ;  /* 0x0000000158587810 */ /* 0x000fec0007ffe0ff */
[----:B------:R-:W2:Y:S01]  /*6cd0*/  @!UP0 LDCU.128 UR16, c[0x0][0xf10] ;  /* 0x0001e200ff1087ac */ /* 0x000ea20008000c00 */
[----:B------:R-:W3:Y:S01]  /*6ce0*/  @!UP0 LDCU UR5, c[0x0][0xf0c] ;  /* 0x0001e180ff0587ac */ /* 0x000ee20008000800 */
[----:B------:R-:W4:Y:S01]  /*6cf0*/  @!UP0 LDCU UR10, c[0x0][0xf20] ;  /* 0x0001e400ff0a87ac */ /* 0x000f220008000800 */
[----:B--2---:R-:W-:Y:S02]  /*6d00*/  UIMAD.WIDE.U32 UR8, UR37, UR16, URZ ;  /* 0x00000010250872a5 */ /* 0x004fe4000f8e00ff */
[----:B------:R-:W-:Y:S02]  /*6d10*/  UIMAD.WIDE.U32 UR6, UR36, UR19, URZ ;  /* 0x00000013240672a5 */ /* 0x000fe4000f8e00ff */
[----:B------:R-:W-:Y:S03]  /*6d20*/  @!UP0 UISETP.NE.AND UP1, UPT, UR18, 0x1, UPT ;  /* 0x000000011200888c */ /* 0x000fe6000bf25270 */
[----:B------:R-:W-:Y:S01]  /*6d30*/  @!UP0 UMOV UR4, UR9 ;  /* 0x0000000900048c82 */ /* 0x000fe20008000000 */
[----:B---3--:R-:W-:Y:S02]  /*6d40*/  @!UP0 UISETP.NE.AND UP2, UPT, UR5, 0x1, UPT ;  /* 0x000000010500888c */ /* 0x008fe4000bf45270 */
[----:B------:R-:W-:Y:S01]  /*6d50*/  @!UP0 USHF.R.U32.HI UR4, URZ, UR17, UR4 ;  /* 0x00000011ff048299 */ /* 0x000fe20008011604 */
[----:B------:R-:W-:Y:S02]  /*6d60*/  @!UP0 UMOV UR6, UR7 ;  /* 0x0000000700068c82 */ /* 0x000fe40008000000 */
[----:B----4-:R-:W-:Y:S02]  /*6d70*/  @!UP0 USHF.R.U32.HI UR6, URZ, UR10, UR6 ;  /* 0x0000000aff068299 */ /* 0x010fe40008011606 */
[----:B------:R-:W-:Y:S02]  /*6d80*/  @!UP0 USEL UR7, UR37, UR4, !UP2 ;  /* 0x0000000425078287 */ /* 0x000fe4000d000000 */
[----:B------:R-:W-:Y:S04]  /*6d90*/  @!UP0 USEL UR6, UR36, UR6, !UP1 ;  /* 0x0000000624068287 */ /* 0x000fe8000c800000 */
[----:B------:R-:W-:Y:S02]  /*6da0*/  @!UP0 UIADD3 UR4, UPT, UPT, -UR7, UR6, URZ ;  /* 0x0000000607048290 */ /* 0x000fe4000fffe1ff */
[----:B------:R-:W-:Y:S02]  /*6db0*/  @!UP0 UIADD3 UR6, UPT, UPT, UR7, -UR6, URZ ;  /* 0x8000000607068290 */ /* 0x000fe4000fffe0ff */
[----:B------:R-:W-:Y:S02]  /*6dc0*/  @!UP0 UIMAD UR37, UR4, UR5, UR37 ;  /* 0x00000005042582a4 */ /* 0x000fe4000f8e0225 */
[----:B------:R-:W-:Y:S01]  /*6dd0*/  @!UP0 UIMAD UR36, UR6, UR18, UR36 ;  /* 0x00000012062482a4 */ /* 0x000fe2000f8e0224 */
[----:B------:R-:W-:Y:S11]  /*6de0*/  @!P0 BRA `(.L_x_105) ;  /* 0x00000000007c8947 */ /* 0x000ff60003800000 */
[----:B------:R-:W2:Y:S01]  /*6df0*/  LDCU.64 UR8, c[0x4][0x80] ;  /* 0x01001000ff0877ac */ /* 0x000ea20008000a00 */
[----:B------:R-:W-:Y:S01]  /*6e00*/  MOV R2, 0x0 ;  /* 0x0000000000027802 */ /* 0x000fe20000000f00 */
[----:B------:R-:W-:Y:S02]  /*6e10*/  HFMA2 R12, -RZ, RZ, 0, 5.9604644775390625e-08 ;  /* 0x00000001ff0c7431 */ /* 0x000fe400000001ff */
[----:B------:R-:W-:Y:S01]  /*6e20*/  IMAD.MOV.U32 R8, RZ, RZ, 0x70 ;  /* 0x00000070ff087424 */ /* 0x000fe200078e00ff */
[----:B------:R3:W4:Y:S01]  /*6e30*/  LDC.64 R14, c[0x4][R2] ;  /* 0x01000000020e7b82 */ /* 0x0007220000000a00 */
[----:B------:R-:W1:Y:S01]  /*6e40*/  LDCU.64 UR6, c[0x4][0x88] ;  /* 0x01001100ff0677ac */ /* 0x000e620008000a00 */
[----:B------:R-:W-:Y:S01]  /*6e50*/  IMAD.MOV.U32 R13, RZ, RZ, RZ ;  /* 0x000000ffff0d7224 */ /* 0x000fe200078e00ff */
[----:B------:R-:W1:Y:S01]  /*6e60*/  LDCU.64 UR4, c[0x4][0x8] ;  /* 0x01000100ff0477ac */ /* 0x000e620008000a00 */
[----:B--2---:R-:W-:Y:S01]  /*6e70*/  MOV R5, UR9 ;  /* 0x0000000900057c02 */ /* 0x004fe20008000f00 */
[----:B------:R-:W-:Y:S01]  /*6e80*/  IMAD.U32 R4, RZ, RZ, UR8 ;  /* 0x00000008ff047e24 */ /* 0x000fe2000f8e00ff */
[----:B-1----:R-:W-:Y:S01]  /*6e90*/  MOV R7, UR7 ;  /* 0x0000000700077c02 */ /* 0x002fe20008000f00 */
[----:B------:R-:W-:Y:S01]  /*6ea0*/  IMAD.U32 R6, RZ, RZ, UR6 ;  /* 0x00000006ff067e24 */ /* 0x000fe2000f8e00ff */
[----:B------:R-:W-:Y:S01]  /*6eb0*/  MOV R11, UR5 ;  /* 0x00000005000b7c02 */ /* 0x000fe20008000f00 */
[----:B------:R-:W-:Y:S02]  /*6ec0*/  IMAD.U32 R10, RZ, RZ, UR4 ;  /* 0x00000004ff0a7e24 */ /* 0x000fe4000f8e00ff */
[----:B------:R-:W-:Y:S07]  /*6ed0*/  LEPC R20, `(.L_x_106) ;  /* 0x000000001014794e */ /* 0x000fee0000000000 */
[----:B---345:R-:W-:Y:S05]  /*6ee0*/  CALL.ABS.NOINC R14 ;  /* 0x000000000e007343 */ /* 0x038fea0003c00000 */
.L_x_106:
[----:B------:R-:W1:Y:S01]  /*6ef0*/  LDCU.64 UR8, c[0x4][0x80] ;  /* 0x01001000ff0877ac */ /* 0x000e620008000a00 */
[----:B------:R-:W2:Y:S01]  /*6f00*/  LDC.64 R2, c[0x4][R2] ;  /* 0x0100000002027b82 */ /* 0x000ea20000000a00 */
[----:B------:R-:W-:Y:S02]  /*6f10*/  HFMA2 R12, -RZ, RZ, 0, 5.9604644775390625e-08 ;  /* 0x00000001ff0c7431 */ /* 0x000fe400000001ff */
[----:B------:R-:W-:Y:S02]  /*6f20*/  IMAD.MOV.U32 R8, RZ, RZ, 0x70 ;  /* 0x00000070ff087424 */ /* 0x000fe400078e00ff */
[----:B------:R-:W-:Y:S01]  /*6f30*/  IMAD.MOV.U32 R13, RZ, RZ, RZ ;  /* 0x000000ffff0d7224 */ /* 0x000fe200078e00ff */
[----:B------:R-:W3:Y:S01]  /*6f40*/  LDCU.64 UR6, c[0x4][0x88] ;  /* 0x01001100ff0677ac */ /* 0x000ee20008000a00 */
[----:B------:R-:W4:Y:S01]  /*6f50*/  LDCU.64 UR4, c[0x4][0x8] ;  /* 0x01000100ff0477ac */ /* 0x000f220008000a00 */
[----:B-1----:R-:W-:Y:S02]  /*6f60*/  MOV R4, UR8 ;  /* 0x0000000800047c02 */ /* 0x002fe40008000f00 */
[----:B------:R-:W-:Y:S02]  /*6f70*/  MOV R5, UR9 ;  /* 0x0000000900057c02 */ /* 0x000fe40008000f00 */
[----:B---3--:R-:W-:Y:S01]  /*6f80*/  MOV R7, UR7 ;  /* 0x0000000700077c02 */ /* 0x008fe20008000f00 */
[----:B------:R-:W-:Y:S01]  /*6f90*/  IMAD.U32 R6, RZ, RZ, UR6 ;  /* 0x00000006ff067e24 */ /* 0x000fe2000f8e00ff */
[----:B----4-:R-:W-:Y:S01]  /*6fa0*/  MOV R11, UR5 ;  /* 0x00000005000b7c02 */ /* 0x010fe20008000f00 */
[----:B------:R-:W-:Y:S02]  /*6fb0*/  IMAD.U32 R10, RZ, RZ, UR4 ;  /* 0x00000004ff0a7e24 */ /* 0x000fe4000f8e00ff */
[----:B------:R-:W-:Y:S07]  /*6fc0*/  LEPC R20, `(.L_x_105) ;  /* 0x000000001014794e */ /* 0x000fee0000000000 */
[----:B--2---:R-:W-:Y:S05]  /*6fd0*/  CALL.ABS.NOINC R2 ;  /* 0x0000000002007343 */ /* 0x004fea0003c00000 */
.L_x_105:
[----:B------:R-:W-:Y:S05]  /*6fe0*/  BSYNC.RECONVERGENT B6 ;  /* 0x0000000000067941 */ /* 0x000fea0003800200 */
.L_x_104:
[----:B------:R-:W-:Y:S01]  /*6ff0*/  R2UR UR4, R85 ;  /* 0x00000000550472ca */ /* 0x000fe200000e0000 */
[----:B------:R-:W-:Y:S01]  /*7000*/  UISETP.NE.U32.AND UP0, UPT, UR62, URZ, UPT ;  /* 0x000000ff3e00728c */ /* 0x000fe2000bf05070 */
[----:B------:R-:W-:Y:S02]  /*7010*/  ISETP.NE.U32.AND P4, PT, R78, RZ, PT ;  /* 0x000000ff4e00720c */ /* 0x000fe40003f85070 */
[----:B------:R-:W-:Y:S01]  /*7020*/  ISETP.NE.U32.AND P2, PT, RZ, UR54, PT ;  /* 0x00000036ff007c0c */ /* 0x000fe2000bf45070 */
[----:B------:R-:W-:Y:S01]  /*7030*/  UISETP.NE.AND.EX UP1, UPT, UR63, URZ, UPT, UP0 ;  /* 0x000000ff3f00728c */ /* 0x000fe2000bf25300 */
[----:B------:R-:W-:Y:S01]  /*7040*/  ISETP.NE.AND.EX P4, PT, R79, RZ, PT, P4 ;  /* 0x000000ff4f00720c */ /* 0x000fe20003f85340 */
[----:B------:R-:W-:Y:S01]  /*7050*/  UPLOP3.LUT UP0, UPT, UPT, UPT, UPT, 0x40, 0x4 ;  /* 0x000000000004789c */ /* 0x000fe20003f0e870 */
[----:B------:R-:W-:Y:S05]  /*7060*/  ISETP.NE.AND.EX P2, PT, RZ, UR55, PT, P2 ;  /* 0x00000037ff007c0c */ /* 0x000fea000bf45320 */
[----:B------:R-:W-:Y:S06]  /*7070*/  UISETP.NE.AND UP2, UPT, UR4, URZ, UPT ;  /* 0x000000ff0400728c */ /* 0x000fec000bf45270 */
[----:B------:R-:W-:Y:S05]  /*7080*/  PLOP3.LUT P1, PT, PT, PT, UP2, 0x80, 0x8 ;  /* 0x000000000008781c */ /* 0x000fea0003f2f028 */
[----:B------:R-:W-:Y:S06]  /*7090*/  @UP2 UPLOP3.LUT UP0, UPT, UPT, UPT, UP1, 0x80, 0x8 ;  /* 0x000000000008289c */ /* 0x000fec0003f0f010 */
[----:B------:R-:W-:Y:S01]  /*70a0*/  PLOP3.LUT P0, PT, PT, PT, UP0, 0x80, 0x8 ;  /* 0x000000000008781c */ /* 0x000fe20003f0f008 */
[----:B------:R-:W-:Y:S01]  /*70b0*/  @!UPT UIADD3 URZ, UPT, UPT, URZ, URZ, URZ ;  /* 0x000000fffffff290 */ /* 0x000fe2000fffe0ff */
[----:B------:R-:W-:Y:S11]  /*70c0*/  BRA.U !UP1, `(.L_x_107) ;  /* 0x00000001093c7547 */ /* 0x000ff6000b800000 */
[----:B------:R-:W-:Y:S01]  /*70d0*/  UISETP.NE.U32.AND UP0, UPT, UR54, URZ, UPT ;  /* 0x000000ff3600728c */ /* 0x000fe2000bf05070 */
[----:B-1----:R-:W-:Y:S01]  /*70e0*/  HFMA2 R0, -RZ, RZ, 0, 5.9604644775390625e-08 ;  /* 0x00000001ff007431 */ /* 0x002fe200000001ff */
[----:B------:R-:W1:Y:S01]  /*70f0*/  LDCU.64 UR8, c[0x0][0x358] ;  /* 0x00006b00ff0877ac */ /* 0x000e620008000a00 */
[----:B------:R-:W-:Y:S01]  /*7100*/  IMAD.MOV.U32 R80, RZ, RZ, 0x1 ;  /* 0x00000001ff507424 */ /* 0x000fe200078e00ff */
[----:B------:R-:W-:Y:S06]  /*7110*/  UISETP.NE.AND.EX UP0, UPT, UR55, URZ, UPT, UP0 ;  /* 0x000000ff3700728c */ /* 0x000fec000bf05300 */
[----:B------:R-:W-:Y:S05]  /*7120*/  PLOP3.LUT P3, PT, PT, PT, UP0, 0x80, 0x8 ;  /* 0x000000000008781c */ /* 0x000fea0003f6f008 */
[----:B------:R-:W2:Y:S01]  /*7130*/  @UP0 LDCU.64 UR4, c[0x0][0xc88] ;  /* 0x00019100ff0407ac */ /* 0x000ea20008000a00 */
[----:B------:R-:W-:Y:S07]  /*7140*/  @UP0 UIMAD UR6, UR52, UR62, URZ ;  /* 0x0000003e340602a4 */ /* 0x000fee000f8e02ff */
[----:B------:R-:W-:Y:S01]  /*7150*/  @!P3 PRMT R80, R0, 0x7610, R80 ;  /* 0x000076100050b816 */ /* 0x000fe20000000050 */
[----:B--2---:R-:W-:Y:S06]  /*7160*/  @UP0 UIMAD.WIDE UR4, UR6, 0x4, UR4 ;  /* 0x00000004060408a5 */ /* 0x004fec000f8e0204 */
[----:B------:R-:W-:Y:S01]  /*7170*/  IMAD.U32 R2, RZ, RZ, UR4 ;  /* 0x00000004ff027e24 */ /* 0x000fe2000f8e00ff */
[----:B------:R-:W-:Y:S04]  /*7180*/  MOV R3, UR5 ;  /* 0x0000000500037c02 */ /* 0x000fe80008000f00 */
[----:B------:R-:W2:Y:S01]  /*7190*/  @!UP0 LDCU UR4, c[0x0][0xc80] ;  /* 0x00019000ff0487ac */ /* 0x000ea20008000800 */
[----:B-1---5:R3:W5:Y:S02]  /*71a0*/  @P3 LDG.E R41, desc[UR8][R2.64] ;  /* 0x0000000802293981 */ /* 0x022764000c1e1900 */
[----:B--23--:R-:W-:Y:S02]  /*71b0*/  @!P3 IMAD.U32 R41, RZ, RZ, UR4 ;  /* 0x00000004ff29be24 */ /* 0x00cfe4000f8e00ff */
.L_x_107:
[----:B------:R-:W-:Y:S05]  /*71c0*/  @!P4 BRA `(.L_x_108) ;  /* 0x000000000024c947 */ /* 0x000fea0003800000 */
[----:B------:R-:W-:Y:S01]  /*71d0*/  ISETP.NE.U32.AND P3, PT, R76, RZ, PT ;  /* 0x000000ff4c00720c */ /* 0x000fe20003f65070 */
[----:B------:R-:W2:Y:S03]  /*71e0*/  LDCU.64 UR4, c[0x0][0x358] ;  /* 0x00006b00ff0477ac */ /* 0x000ea60008000a00 */
[----:B------:R-:W-:Y:S11]  /*71f0*/  ISETP.NE.AND.EX P3, PT, R77, RZ, PT, P3 ;  /* 0x000000ff4d00720c */ /* 0x000ff60003f65330 */
[----:B------:R-:W-:Y:S02]  /*7200*/  @!UPT UIADD3 URZ, UPT, UPT, URZ, URZ, URZ ;  /* 0x000000fffffff290 */ /* 0x000fe4000fffe0ff */
[----:B------:R-:W3:Y:S01]  /*7210*/  @P3 LDC.64 R2, c[0x0][0xca8] ;  /* 0x00032a00ff023b82 */ /* 0x000ee20000000a00 */
[----:B-1----:R-:W-:Y:S04]  /*7220*/  @P3 IMAD R0, R78, UR52, RZ ;  /* 0x000000344e003c24 */ /* 0x002fe8000f8e02ff */
[----:B---3--:R-:W-:Y:S05]  /*7230*/  @P3 IMAD.WIDE R2, R0, 0x4, R2 ;  /* 0x0000000400023825 */ /* 0x008fea00078e0202 */
[----:B--2--5:R2:W5:Y:S02]  /*7240*/  @P3 LDG.E R38, desc[UR4][R2.64] ;  /* 0x0000000402263981 */ /* 0x024564000c1e1900 */
[----:B--2---:R-:W3:Y:S02]  /*7250*/  @!P3 LDC R38, c[0x0][0xca0] ;  /* 0x00032800ff26bb82 */ /* 0x004ee40000000800 */
.L_x_108:
[----:B-----5:R-:W-:Y:S01]  /*7260*/  FSETP.NEU.AND P3, PT, R41, RZ, PT ;  /* 0x000000ff2900720b */ /* 0x020fe20003f6d000 */
[----:B------:R-:W-:Y:S01]  /*7270*/  BSSY B1, `(.L_x_109) ;  /* 0x0000039000017945 */ /* 0x000fe20003800000 */
[----:B------:R-:W-:Y:S01]  /*7280*/  SEL R3, RZ, 0xffffffff, P2 ;  /* 0xffffffffff037807 */ /* 0x000fe20001000000 */
[----:B------:R-:W-:Y:S01]  /*7290*/  IMAD.MOV.U32 R47, RZ, RZ, 0x1 ;  /* 0x00000001ff2f7424 */ /* 0x000fe200078e00ff */
[----:B------:R-:W-:Y:S01]  /*72a0*/  @P1 LOP3.LUT P2, RZ, R80, 0xff, RZ, 0xc0, !PT ;  /* 0x000000ff50ff1812 */ /* 0x000fe2000784c0ff */
[----:B------:R-:W-:Y:S01]  /*72b0*/  IMAD R39, R36, 0x80, R37 ;  /* 0x0000008024277824 */ /* 0x000fe200078e0225 */
[----:B------:R-:W-:Y:S01]  /*72c0*/  @P1 SEL R2, RZ, 0xffffffff, P3 ;  /* 0xffffffffff021807 */ /* 0x000fe20001800000 */
[----:B------:R-:W-:Y:S01]  /*72d0*/  IMAD R89, R96, -0x10, R94 ;  /* 0xfffffff060597824 */ /* 0x000fe200078e025e */
[----:B------:R-:W-:Y:S01]  /*72e0*/  LOP3.LUT R92, R92, 0x1, RZ, 0x3c, !PT ;  /* 0x000000015c5c7812 */ /* 0x000fe200078e3cff */
[----:B------:R-:W-:Y:S01]  /*72f0*/  IMAD.MOV.U32 R46, RZ, RZ, RZ ;  /* 0x000000ffff2e7224 */ /* 0x000fe200078e00ff */
[----:B------:R-:W-:Y:S02]  /*7300*/  @P0 SEL R2, R3, R2, !P2 ;  /* 0x0000000203020207 */ /* 0x000fe40005000000 */
[----:B------:R-:W-:Y:S02]  /*7310*/  CS2R R74, SRZ ;  /* 0x00000000004a7805 */ /* 0x000fe4000001ff00 */
[----:B------:R-:W-:Y:S02]  /*7320*/  LEA R99, R36, UR43, 0x3 ;  /* 0x0000002b24637c11 */ /* 0x000fe4000f8e18ff */
[----:B------:R-:W-:Y:S02]  /*7330*/  CS2R R72, SRZ ;  /* 0x0000000000487805 */ /* 0x000fe4000001ff00 */
[----:B------:R-:W-:Y:S02]  /*7340*/  @P1 LOP3.LUT R2, R2, 0x1, RZ, 0xc0, !PT ;  /* 0x0000000102021812 */ /* 0x000fe400078ec0ff */
[----:B------:R-:W-:Y:S02]  /*7350*/  CS2R R66, SRZ ;  /* 0x0000000000427805 */ /* 0x000fe4000001ff00 */
[----:B-1----:R-:W-:Y:S02]  /*7360*/  SHF.L.U32 R0, R91, 0x1f, RZ ;  /* 0x0000001f5b007819 */ /* 0x002fe400000006ff */
[----:B------:R-:W-:Y:S02]  /*7370*/  CS2R R64, SRZ ;  /* 0x0000000000407805 */ /* 0x000fe4000001ff00 */
[----:B------:R-:W-:Y:S02]  /*7380*/  ISETP.NE.U32.OR P5, PT, R2, 0x1, !P1 ;  /* 0x000000010200780c */ /* 0x000fe40004fa5470 */
[----:B------:R-:W-:Y:S02]  /*7390*/  CS2R R58, SRZ ;  /* 0x00000000003a7805 */ /* 0x000fe4000001ff00 */
[----:B------:R-:W-:Y:S02]  /*73a0*/  PLOP3.LUT P2, PT, PT, PT, UP1, 0x80, 0x8 ;  /* 0x000000000008781c */ /* 0x000fe40003f4f018 */
[----:B------:R-:W-:Y:S02]  /*73b0*/  CS2R R56, SRZ ;  /* 0x0000000000387805 */ /* 0x000fe4000001ff00 */
[----:B------:R-:W-:Y:S02]  /*73c0*/  LOP3.LUT P4, R87, R80, 0xff, RZ, 0xc0, !PT ;  /* 0x000000ff50577812 */ /* 0x000fe4000788c0ff */
[----:B------:R-:W-:Y:S02]  /*73d0*/  CS2R R50, SRZ ;  /* 0x0000000000327805 */ /* 0x000fe4000001ff00 */
[----:B------:R-:W-:Y:S02]  /*73e0*/  SEL R2, RZ, 0xffffffff, P3 ;  /* 0xffffffffff027807 */ /* 0x000fe40001800000 */
[----:B------:R-:W-:Y:S02]  /*73f0*/  CS2R R48, SRZ ;  /* 0x0000000000307805 */ /* 0x000fe4000001ff00 */
[----:B------:R-:W-:Y:S02]  /*7400*/  P2R R98, PR, RZ, 0x20 ;  /* 0x00000020ff627803 */ /* 0x000fe40000000000 */
[----:B------:R-:W-:Y:S02]  /*7410*/  @P5 SHF.L.U32 R4, R92, 0x1f, RZ ;  /* 0x0000001f5c045819 */ /* 0x000fe400000006ff */
[----:B------:R-:W-:Y:S02]  /*7420*/  @P2 SEL R2, R3, R2, !P4 ;  /* 0x0000000203022207 */ /* 0x000fe40006000000 */
[----:B------:R-:W1:Y:S02]  /*7430*/  @P5 SYNCS.PHASECHK.TRANS64.TRYWAIT P1, [UR43+0x30], R4 ;  /* 0x00003004ff0055a7 */ /* 0x000e64000802112b */
[----:B------:R-:W-:Y:S04]  /*7440*/  LOP3.LUT R2, R2, 0x1, RZ, 0xc0, !PT ;  /* 0x0000000102027812 */ /* 0x000fe800078ec0ff */
[----:B------:R-:W-:Y:S04]  /*7450*/  ISETP.NE.U32.AND P2, PT, R2, 0x1, PT ;  /* 0x000000010200780c */ /* 0x000fe80003f45070 */
[----:B------:R-:W-:Y:S01]  /*7460*/  P2R R60, PR, RZ, 0x4 ;  /* 0x00000004ff3c7803 */ /* 0x000fe20000000000 */
[----:B------:R2:W4:Y:S01]  /*7470*/  SYNCS.PHASECHK.TRANS64.TRYWAIT P0, [R99+URZ+0xa0], R0 ;  /* 0x0000a000630075a7 */ /* 0x00052200080011ff */
[----:B-1----:R-:W-:Y:S01]  /*7480*/  @P5 SEL R47, RZ, 0x1, !P1 ;  /* 0x00000001ff2f5807 */ /* 0x002fe20004800000 */
[----:B--2---:R-:W-:Y:S06]  /*7490*/  @!P5 BRA `(.L_x_110) ;  /* 0x000000000058d947 */ /* 0x004fec0003800000 */
[----:B------:R-:W-:Y:S01]  /*74a0*/  IMAD.MOV.U32 R75, RZ, RZ, RZ ;  /* 0x000000ffff4b7224 */ /* 0x000fe200078e00ff */
[----:B------:R-:W-:Y:S01]  /*74b0*/  ISETP.NE.AND P1, PT, R47, RZ, PT ;  /* 0x000000ff2f00720c */ /* 0x000fe20003f25270 */
[----:B------:R-:W-:Y:S01]  /*74c0*/  BSSY B0, `(.L_x_111) ;  /* 0x000000c000007945 */ /* 0x000fe20003800000 */
[----:B------:R-:W-:Y:S02]  /*74d0*/  CS2R R50, SRZ ;  /* 0x0000000000327805 */ /* 0x000fe4000001ff00 */
[----:B------:R-:W-:Y:S02]  /*74e0*/  CS2R R48, SRZ ;  /* 0x0000000000307805 */ /* 0x000fe4000001ff00 */
[----:B------:R-:W-:Y:S02]  /*74f0*/  CS2R R58, SRZ ;  /* 0x00000000003a7805 */ /* 0x000fe4000001ff00 */
[----:B------:R-:W-:Y:S02]  /*7500*/  CS2R R56, SRZ ;  /* 0x0000000000387805 */ /* 0x000fe4000001ff00 */
[----:B------:R-:W-:Y:S02]  /*7510*/  CS2R R66, SRZ ;  /* 0x0000000000427805 */ /* 0x000fe4000001ff00 */
[----:B------:R-:W-:Y:S02]  /*7520*/  CS2R R64, SRZ ;  /* 0x0000000000407805 */ /* 0x000fe4000001ff00 */
[----:B------:R-:W-:Y:S01]  /*7530*/  CS2R R72, SRZ ;  /* 0x0000000000487805 */ /* 0x000fe2000001ff00 */
[----:B------:R-:W-:Y:S06]  /*7540*/  @P1 BRA `(.L_x_112) ;  /* 0x00000000000c1947 */ /* 0x000fec0003800000 */
[----:B------:R-:W-:Y:S04]  /*7550*/  SHF.L.U32 R3, R92, 0x1f, RZ ;  /* 0x0000001f5c037819 */ /* 0x000fe800000006ff */
[----:B------:R-:W1:Y:S02]  /*7560*/  SYNCS.PHASECHK.TRANS64.TRYWAIT P1, [UR43+0x30], R3 ;  /* 0x00003003ff0075a7 */ /* 0x000e64000802112b */
[----:B-1----:R-:W-:Y:S05]  /*7570*/  @!P1 BRA `(.L_x_113) ;  /* 0x0000003c009c9947 */ /* 0x002fea0003800000 */
.L_x_112:
[----:B------:R-:W-:Y:S05]  /*7580*/  BSYNC B0 ;  /* 0x0000000000007941 */ /* 0x000fea0003800000 */
.L_x_111:
[----:B------:R-:W-:Y:S01]  /*7590*/  ISETP.NE.AND P1, PT, R60, RZ, PT ;  /* 0x000000ff3c00720c */ /* 0x000fe20003f25270 */
[----:B------:R-:W-:Y:S11]  /*75a0*/  HFMA2 R46, -RZ, RZ, 0, 5.9604644775390625e-08 ;  /* 0x00000001ff2e7431 */ /* 0x000ff600000001ff */
[----:B------:R-:W-:Y:S01]  /*75b0*/  @!UPT UIADD3 URZ, UPT, UPT, URZ, URZ, URZ ;  /* 0x000000fffffff290 */ /* 0x000fe2000fffe0ff */
[----:B------:R2:W1:Y:S04]  /*75c0*/  @P1 LDS.128 R48, [R95] ;  /* 0x000000005f301984 */ /* 0x0004680000000c00 */
[----:B------:R2:W1:Y:S04]  /*75d0*/  @P1 LDS.128 R56, [R94+0x10] ;  /* 0x000010005e381984 */ /* 0x0004680000000c00 */
[----:B------:R2:W1:Y:S04]  /*75e0*/  @P1 LDS.128 R64, [R93+0x20] ;  /* 0x000020005d401984 */ /* 0x0004680000000c00 */
[----:B------:R2:W1:Y:S02]  /*75f0*/  @P1 LDS.128 R72, [R89+0x30] ;  /* 0x0000300059481984 */ /* 0x0004640000000c00 */
.L_x_110:
[----:B------:R-:W-:Y:S05]  /*7600*/  BSYNC B1 ;  /* 0x0000000000017941 */ /* 0x000fea0003800000 */
.L_x_109:
[----:B-1----:R-:W-:Y:S04]  /*7610*/  SHF.R.U32.HI R2, RZ, 0x15, R39 ;  /* 0x00000015ff027819 */ /* 0x002fe80000011627 */
[----:B------:R-:W-:Y:S01]  /*7620*/  LOP3.LUT P1, RZ, R2, 0x3, R81, 0x48, !PT ;  /* 0x0000000302ff7812 */ /* 0x000fe20007824851 */
[----:B------:R-:W-:Y:S01]  /*7630*/  @!UPT UIADD3 URZ, UPT, UPT, URZ, URZ, URZ ;  /* 0x000000fffffff290 */ /* 0x000fe2000fffe0ff */
[----:B----4-:R-:W-:Y:S11]  /*7640*/  @P0 BRA `(.L_x_114) ;  /* 0x0000000000080947 */ /* 0x010ff60003800000 */
[----:B------:R-:W1:Y:S02]  /*7650*/  SYNCS.PHASECHK.TRANS64.TRYWAIT P0, [R99+URZ+0xa0], R0 ;  /* 0x0000a000630075a7 */ /* 0x000e6400080011ff */
[----:B-1----:R-:W-:Y:S05]  /*7660*/  @!P0 BRA `(.L_x_115) ;  /* 0x0000003c00788947 */ /* 0x002fea0003800000 */
.L_x_114:
[----:B------:R-:W-:Y:S05]  /*7670*/  @!P1 BRA `(.L_x_116) ;  /* 0x0000000000409947 */ /* 0x000fea0003800000 */
[----:B------:R-:W4:Y:S01]  /*7680*/  LDCU.64 UR8, c[0x4][0x70] ;  /* 0x01000e00ff0877ac */ /* 0x000f220008000a00 */
[----:B------:R-:W-:Y:S01]  /*7690*/  MOV R3, 0x0 ;  /* 0x0000000000037802 */ /* 0x000fe20000000f00 */
[----:B------:R-:W-:Y:S02]  /*76a0*/  HFMA2 R12, -RZ, RZ, 0, 5.9604644775390625e-08 ;  /* 0x00000001ff0c7431 */ /* 0x000fe400000001ff */
[----:B------:R-:W-:Y:S02]  /*76b0*/  IMAD.MOV.U32 R8, RZ, RZ, 0x192 ;  /* 0x00000192ff087424 */ /* 0x000fe400078e00ff */
[----:B------:R-:W-:Y:S01]  /*76c0*/  IMAD.MOV.U32 R13, RZ, RZ, RZ ;  /* 0x000000ffff0d7224 */ /* 0x000fe200078e00ff */
[----:B------:R-:W5:Y:S01]  /*76d0*/  LDCU.64 UR6, c[0x4][0x78] ;  /* 0x01000f00ff0677ac */ /* 0x000f620008000a00 */
[----:B------:R-:W1:Y:S01]  /*76e0*/  LDC.64 R2, c[0x4][R3] ;  /* 0x0100000003027b82 */ /* 0x000e620000000a00 */
[----:B------:R-:W2:Y:S01]  /*76f0*/  LDCU.64 UR4, c[0x4][0x10] ;  /* 0x01000200ff0477ac */ /* 0x000ea20008000a00 */
[----:B----4-:R-:W-:Y:S01]  /*7700*/  MOV R5, UR9 ;  /* 0x0000000900057c02 */ /* 0x010fe20008000f00 */
[----:B------:R-:W-:Y:S01]  /*7710*/  IMAD.U32 R4, RZ, RZ, UR8 ;  /* 0x00000008ff047e24 */ /* 0x000fe2000f8e00ff */
[----:B-----5:R-:W-:Y:S01]  /*7720*/  MOV R7, UR7 ;  /* 0x0000000700077c02 */ /* 0x020fe20008000f00 */
[----:B------:R-:W-:Y:S01]  /*7730*/  IMAD.U32 R6, RZ, RZ, UR6 ;  /* 0x00000006ff067e24 */ /* 0x000fe2000f8e00ff */
[----:B--2---:R-:W-:Y:S01]  /*7740*/  MOV R11, UR5 ;  /* 0x00000005000b7c02 */ /* 0x004fe20008000f00 */
[----:B------:R-:W-:Y:S02]  /*7750*/  IMAD.U32 R10, RZ, RZ, UR4 ;  /* 0x00000004ff0a7e24 */ /* 0x000fe4000f8e00ff */
[----:B------:R-:W-:Y:S07]  /*7760*/  LEPC R20, `(.L_x_116) ;  /* 0x000000001014794e */ /* 0x000fee0000000000 */
[----:B-1-3--:R-:W-:Y:S05]  /*7770*/  CALL.ABS.NOINC R2 ;  /* 0x0000000002007343 */ /* 0x00afea0003c00000 */
.L_x_116:
[C---:B------:R-:W-:Y:S01]  /*7780*/  SHF.L.U32 R40, R48.reuse, 0x10, RZ ;  /* 0x0000001030287819 */ /* 0x040fe200000006ff */
[----:B------:R-:W-:Y:S05]  /*7790*/  WARPSYNC.ALL ;  /* 0x0000000000007948 */ /* 0x000fea0003800000 */
[----:B------:R-:W-:Y:S01]  /*77a0*/  R2UR UR4, R39 ;  /* 0x00000000270472ca */ /* 0x000fe200000e0000 */
[----:B------:R-:W-:Y:S01]  /*77b0*/  BSSY.RECONVERGENT B0, `(.L_x_117) ;  /* 0x0000088000007945 */ /* 0x000fe20003800200 */
[----:B------:R-:W-:Y:S02]  /*77c0*/  LOP3.LUT R43, R48, 0xffff0000, RZ, 0xc0, !PT ;  /* 0xffff0000302b7812 */ /* 0x000fe400078ec0ff */
[----:B------:R-:W-:Y:S02]  /*77d0*/  SHF.L.U32 R42, R49, 0x10, RZ ;  /* 0x00000010312a7819 */ /* 0x000fe400000006ff */
[----:B------:R-:W-:Y:S02]  /*77e0*/  SHF.L.U32 R45, R51, 0x10, RZ ;  /* 0x00000010332d7819 */ /* 0x000fe400000006ff */
[----:B------:R-:W-:Y:S02]  /*77f0*/  LOP3.LUT R44, R75, 0xffff0000, RZ, 0xc0, !PT ;  /* 0xffff00004b2c7812 */ /* 0x000fe400078ec0ff */
[----:B------:R-:W-:Y:S03]  /*7800*/  ISETP.NE.AND P0, PT, R97, RZ, PT ;  /* 0x000000ff6100720c */ /* 0x000fe60003f05270 */
[----:B------:R-:W1:Y:S02]  /*7810*/  LDTM.x32 R4, tmem[UR4] ;  /* 0x00000004000479ee */ /* 0x000e6400082c0000 */
[C---:B-1-3--:R-:W-:Y:S01]  /*7820*/  FMUL R0, R38.reuse, R4 ;  /* 0x0000000426007220 */ /* 0x04afe20000400000 */
[C---:B------:R-:W-:Y:S01]  /*7830*/  FMUL R2, R38.reuse, R5 ;  /* 0x0000000526027220 */ /* 0x040fe20000400000 */
[C---:B------:R-:W-:Y:S01]  /*7840*/  FMUL R3, R38.reuse, R6 ;  /* 0x0000000626037220 */ /* 0x040fe20000400000 */
[----:B------:R-:W-:Y:S01]  /*7850*/  FMUL R7, R38, R7 ;  /* 0x0000000726077220 */ /* 0x000fe20000400000 */
[----:B------:R-:W-:Y:S01]  /*7860*/  FFMA R0, R41, R40, R0 ;  /* 0x0000002829007223 */ /* 0x000fe20000000000 */
[----:B------:R-:W-:Y:S01]  /*7870*/  LOP3.LUT R40, R49, 0xffff0000, RZ, 0xc0, !PT ;  /* 0xffff000031287812 */ /* 0x000fe200078ec0ff */
[C---:B------:R-:W-:Y:S01]  /*7880*/  FFMA R2, R41.reuse, R43, R2 ;  /* 0x0000002b29027223 */ /* 0x040fe20000000002 */
[C---:B------:R-:W-:Y:S01]  /*7890*/  SHF.L.U32 R43, R50.reuse, 0x10, RZ ;  /* 0x00000010322b7819 */ /* 0x040fe200000006ff */
[C---:B------:R-:W-:Y:S01]  /*78a0*/  FFMA R3, R41.reuse, R42, R3 ;  /* 0x0000002a29037223 */ /* 0x040fe20000000003 */
[----:B------:R-:W-:Y:S01]  /*78b0*/  LOP3.LUT R42, R50, 0xffff0000, RZ, 0xc0, !PT ;  /* 0xffff0000322a7812 */ /* 0x000fe200078ec0ff */
[----:B------:R-:W-:Y:S01]  /*78c0*/  FMUL R4, R38, R8 ;  /* 0x0000000826047220 */ /* 0x000fe20000400000 */
[----:B------:R-:W-:Y:S01]  /*78d0*/  F2FP.BF16.F32.PACK_AB R52, R2, R0 ;  /* 0x000000000234723e */ /* 0x000fe200000010ff */
[----:B------:R-:W-:Y:S01]  /*78e0*/  FFMA R7, R41, R40, R7 ;  /* 0x0000002829077223 */ /* 0x000fe20000000007 */
[----:B------:R-:W-:Y:S01]  /*78f0*/  LOP3.LUT R40, R51, 0xffff0000, RZ, 0xc0, !PT ;  /* 0xffff000033287812 */ /* 0x000fe200078ec0ff */
[C---:B------:R-:W-:Y:S01]  /*7900*/  FMUL R5, R38.reuse, R9 ;  /* 0x0000000926057220 */ /* 0x040fe20000400000 */
[C---:B------:R-:W-:Y:S01]  /*7910*/  FMUL R6, R38.reuse, R10 ;  /* 0x0000000a26067220 */ /* 0x040fe20000400000 */
[----:B------:R-:W-:Y:S01]  /*7920*/  FMUL R11, R38, R11 ;  /* 0x0000000b260b7220 */ /* 0x000fe20000400000 */
[----:B------:R-:W-:Y:S01]  /*7930*/  F2FP.BF16.F32.PACK_AB R53, R7, R3 ;  /* 0x000000030735723e */ /* 0x000fe200000010ff */
[C---:B------:R-:W-:Y:S01]  /*7940*/  FFMA R4, R41.reuse, R43, R4 ;  /* 0x0000002b29047223 */ /* 0x040fe20000000004 */
[C---:B------:R-:W-:Y:S01]  /*7950*/  SHF.L.U32 R43, R56.reuse, 0x10, RZ ;  /* 0x00000010382b7819 */ /* 0x040fe200000006ff */
[----:B------:R-:W-:Y:S01]  /*7960*/  FFMA R5, R41, R42, R5 ;  /* 0x0000002a29057223 */ /* 0x000fe20000000005 */
[----:B------:R-:W-:Y:S01]  /*7970*/  LOP3.LUT R42, R57, 0xffff0000, RZ, 0xc0, !PT ;  /* 0xffff0000392a7812 */ /* 0x000fe200078ec0ff */
[----:B------:R-:W-:Y:S01]  /*7980*/  FFMA R6, R41, R45, R6 ;  /* 0x0000002d29067223 */ /* 0x000fe20000000006 */
[----:B------:R-:W-:Y:S01]  /*7990*/  SHF.L.U32 R45, R57, 0x10, RZ ;  /* 0x00000010392d7819 */ /* 0x000fe200000006ff */
[----:B------:R-:W-:Y:S01]  /*79a0*/  FFMA R11, R41, R40, R11 ;  /* 0x00000028290b7223 */ /* 0x000fe2000000000b */
[----:B------:R-:W-:Y:S01]  /*79b0*/  LOP3.LUT R40, R56, 0xffff0000, RZ, 0xc0, !PT ;  /* 0xffff000038287812 */ /* 0x000fe200078ec0ff */
[C---:B------:R-:W-:Y:S01]  /*79c0*/  FMUL R8, R38.reuse, R12 ;  /* 0x0000000c26087220 */ /* 0x040fe20000400000 */
[----:B------:R-:W-:Y:S01]  /*79d0*/  F2FP.BF16.F32.PACK_AB R54, R5, R4 ;  /* 0x000000040536723e */ /* 0x000fe200000010ff */
[C---:B------:R-:W-:Y:S01]  /*79e0*/  FMUL R9, R38.reuse, R13 ;  /* 0x0000000d26097220 */ /* 0x040fe20000400000 */
[----:B------:R-:W-:Y:S01]  /*79f0*/  F2FP.BF16.F32.PACK_AB R55, R11, R6 ;  /* 0x000000060b37723e */ /* 0x000fe200000010ff */
[C---:B------:R-:W-:Y:S01]  /*7a00*/  FMUL R10, R38.reuse, R14 ;  /* 0x0000000e260a7220 */ /* 0x040fe20000400000 */
[----:B------:R-:W-:Y:S01]  /*7a10*/  FMUL R15, R38, R15 ;  /* 0x0000000f260f7220 */ /* 0x000fe20000400000 */
[----:B------:R-:W-:Y:S01]  /*7a20*/  FFMA R8, R41, R43, R8 ;  /* 0x0000002b29087223 */ /* 0x000fe20000000008 */
[----:B------:R-:W-:Y:S01]  /*7a30*/  SHF.L.U32 R43, R59, 0x10, RZ ;  /* 0x000000103b2b7819 */ /* 0x000fe200000006ff */
[C---:B------:R-:W-:Y:S01]  /*7a40*/  FFMA R9, R41.reuse, R40, R9 ;  /* 0x0000002829097223 */ /* 0x040fe20000000009 */
[C---:B------:R-:W-:Y:S01]  /*7a50*/  SHF.L.U32 R40, R58.reuse, 0x10, RZ ;  /* 0x000000103a287819 */ /* 0x040fe200000006ff */
        /* <DEDUP_REMOVED lines=8> */
[----:B------:R-:W-:Y:S01]  /*7ae0*/  FMUL R14, R38, R18 ;  /* 0x00000012260e7220 */ /* 0x000fe20000400000 */
[----:B------:R-:W-:Y:S01]  /*7af0*/  FFMA R12, R41, R40, R12 ;  /* 0x00000028290c7223 */ /* 0x000fe2000000000c */
[----:B------:R-:W-:Y:S01]  /*7b00*/  LOP3.LUT R40, R59, 0xffff0000, RZ, 0xc0, !PT ;  /* 0xffff00003b287812 */ /* 0x000fe200078ec0ff */
[C---:B------:R-:W-:Y:S01]  /*7b10*/  FFMA R13, R41.reuse, R42, R13 ;  /* 0x0000002a290d7223 */ /* 0x040fe2000000000d */
[----:B------:R-:W-:Y:S01]  /*7b20*/  LOP3.LUT R42, R64, 0xffff0000, RZ, 0xc0, !PT ;  /* 0xffff0000402a7812 */ /* 0x000fe200078ec0ff */
[----:B------:R-:W-:Y:S01]  /*7b30*/  FMUL R19, R38, R19 ;  /* 0x0000001326137220 */ /* 0x000fe20000400000 */
[----:B------:R-:W-:Y:S01]  /*7b40*/  FFMA R14, R41, R43, R14 ;  /* 0x0000002b290e7223 */ /* 0x000fe2000000000e */
[----:B------:R-:W-:Y:S01]  /*7b50*/  SHF.L.U32 R43, R64, 0x10, RZ ;  /* 0x00000010402b7819 */ /* 0x000fe200000006ff */
[----:B------:R1:W-:Y:S01]  /*7b60*/  STS.128 [R95], R52 ;  /* 0x000000345f007388 */ /* 0x0003e20000000c00 */
[----:B------:R-:W-:Y:S01]  /*7b70*/  F2FP.BF16.F32.PACK_AB R70, R13, R12 ;  /* 0x0000000c0d46723e */ /* 0x000fe200000010ff */
[C---:B------:R-:W-:Y:S01]  /*7b80*/  FMUL R16, R38.reuse, R20 ;  /* 0x0000001426107220 */ /* 0x040fe20000400000 */
        /* <DEDUP_REMOVED lines=8> */
[C---:B------:R-:W-:Y:S01]  /*7c10*/  FFMA R17, R41.reuse, R42, R17 ;  /* 0x0000002a29117223 */ /* 0x040fe20000000011 */
[----:B------:R-:W-:Y:S01]  /*7c20*/  FFMA R18, R41, R45, R18 ;  /* 0x0000002d29127223 */ /* 0x000fe20000000012 */
[----:B------:R1:W-:Y:S01]  /*7c30*/  STS.128 [R94+0x10], R68 ;  /* 0x000010445e007388 */ /* 0x0003e20000000c00 */
[----:B------:R-:W-:Y:S01]  /*7c40*/  SHF.L.U32 R45, R67, 0x10, RZ ;  /* 0x00000010432d7819 */ /* 0x000fe200000006ff */
[----:B------:R-:W-:Y:S01]  /*7c50*/  FFMA R23, R41, R40, R23 ;  /* 0x0000002829177223 */ /* 0x000fe20000000017 */
[----:B------:R-:W-:Y:S01]  /*7c60*/  LOP3.LUT R40, R66, 0xffff0000, RZ, 0xc0, !PT ;  /* 0xffff000042287812 */ /* 0x000fe200078ec0ff */
[C---:B------:R-:W-:Y:S01]  /*7c70*/  FMUL R20, R38.reuse, R24 ;  /* 0x0000001826147220 */ /* 0x040fe20000400000 */
[----:B------:R-:W-:Y:S01]  /*7c80*/  LOP3.LUT R42, R67, 0xffff0000, RZ, 0xc0, !PT ;  /* 0xffff0000432a7812 */ /* 0x000fe200078ec0ff */
[C---:B------:R-:W-:Y:S01]  /*7c90*/  FMUL R21, R38.reuse, R25 ;  /* 0x0000001926157220 */ /* 0x040fe20000400000 */
[----:B------:R-:W-:Y:S01]  /*7ca0*/  F2FP.BF16.F32.PACK_AB R100, R17, R16 ;  /* 0x000000101164723e */ /* 0x000fe200000010ff */
[C---:B------:R-:W-:Y:S01]  /*7cb0*/  FMUL R22, R38.reuse, R26 ;  /* 0x0000001a26167220 */ /* 0x040fe20000400000 */
[----:B------:R-:W-:Y:S01]  /*7cc0*/  FMUL R27, R38, R27 ;  /* 0x0000001b261b7220 */ /* 0x000fe20000400000 */
[C---:B------:R-:W-:Y:S01]  /*7cd0*/  FFMA R20, R41.reuse, R43, R20 ;  /* 0x0000002b29147223 */ /* 0x040fe20000000014 */
[C---:B------:R-:W-:Y:S01]  /*7ce0*/  FFMA R21, R41.reuse, R40, R21 ;  /* 0x0000002829157223 */ /* 0x040fe20000000015 */
[C---:B------:R-:W-:Y:S01]  /*7cf0*/  FFMA R22, R41.reuse, R45, R22 ;  /* 0x0000002d29167223 */ /* 0x040fe20000000016 */
[----:B------:R-:W-:Y:S01]  /*7d00*/  FFMA R27, R41, R42, R27 ;  /* 0x0000002a291b7223 */ /* 0x000fe2000000001b */
[----:B------:R-:W-:Y:S01]  /*7d10*/  SHF.L.U32 R40, R72, 0x10, RZ ;  /* 0x0000001048287819 */ /* 0x000fe200000006ff */
[----:B------:R-:W-:Y:S01]  /*7d20*/  FMUL R24, R38, R28 ;  /* 0x0000001c26187220 */ /* 0x000fe20000400000 */
[----:B------:R-:W-:Y:S01]  /*7d30*/  LOP3.LUT R42, R72, 0xffff0000, RZ, 0xc0, !PT ;  /* 0xffff0000482a7812 */ /* 0x000fe200078ec0ff */
[C---:B------:R-:W-:Y:S01]  /*7d40*/  FMUL R25, R38.reuse, R29 ;  /* 0x0000001d26197220 */ /* 0x040fe20000400000 */
[----:B------:R-:W-:Y:S01]  /*7d50*/  SHF.L.U32 R43, R73, 0x10, RZ ;  /* 0x00000010492b7819 */ /* 0x000fe200000006ff */
[C---:B------:R-:W-:Y:S01]  /*7d60*/  FMUL R26, R38.reuse, R30 ;  /* 0x0000001e261a7220 */ /* 0x040fe20000400000 */
[C---:B------:R-:W-:Y:S01]  /*7d70*/  FFMA R24, R41.reuse, R40, R24 ;  /* 0x0000002829187223 */ /* 0x040fe20000000018 */
[----:B------:R-:W-:Y:S01]  /*7d80*/  FFMA R25, R41, R42, R25 ;  /* 0x0000002a29197223 */ /* 0x000fe20000000019 */
[----:B------:R-:W-:Y:S01]  /*7d90*/  LOP3.LUT R40, R73, 0xffff0000, RZ, 0xc0, !PT ;  /* 0xffff000049287812 */ /* 0x000fe200078ec0ff */
[----:B------:R-:W-:Y:S01]  /*7da0*/  FFMA R26, R41, R43, R26 ;  /* 0x0000002b291a7223 */ /* 0x000fe2000000001a */
[----:B------:R-:W-:Y:S01]  /*7db0*/  FMUL R31, R38, R31 ;  /* 0x0000001f261f7220 */ /* 0x000fe20000400000 */
[----:B------:R-:W-:Y:S01]  /*7dc0*/  SHF.L.U32 R43, R74, 0x10, RZ ;  /* 0x000000104a2b7819 */ /* 0x000fe200000006ff */
[----:B------:R-:W-:Y:S01]  /*7dd0*/  FMUL R28, R38, R32 ;  /* 0x00000020261c7220 */ /* 0x000fe20000400000 */
[----:B------:R-:W-:Y:S01]  /*7de0*/  LOP3.LUT R42, R74, 0xffff0000, RZ, 0xc0, !PT ;  /* 0xffff00004a2a7812 */ /* 0x000fe200078ec0ff */
[C---:B------:R-:W-:Y:S01]  /*7df0*/  FMUL R29, R38.reuse, R33 ;  /* 0x00000021261d7220 */ /* 0x040fe20000400000 */
[----:B------:R-:W-:Y:S01]  /*7e00*/  SHF.L.U32 R45, R75, 0x10, RZ ;  /* 0x000000104b2d7819 */ /* 0x000fe200000006ff */
[C---:B------:R-:W-:Y:S01]  /*7e10*/  FMUL R30, R38.reuse, R34 ;  /* 0x00000022261e7220 */ /* 0x040fe20000400000 */
[----:B------:R-:W-:Y:S01]  /*7e20*/  FFMA R31, R41, R40, R31 ;  /* 0x00000028291f7223 */ /* 0x000fe2000000001f */
[----:B------:R-:W-:Y:S01]  /*7e30*/  FMUL R35, R38, R35 ;  /* 0x0000002326237220 */ /* 0x000fe20000400000 */
[----:B------:R-:W-:Y:S01]  /*7e40*/  F2FP.BF16.F32.PACK_AB R101, R23, R18 ;  /* 0x000000121765723e */ /* 0x000fe200000010ff */
[----:B------:R-:W-:Y:S01]  /*7e50*/  FFMA R28, R41, R43, R28 ;  /* 0x0000002b291c7223 */ /* 0x000fe2000000001c */
[----:B------:R-:W-:Y:S01]  /*7e60*/  F2FP.BF16.F32.PACK_AB R102, R21, R20 ;  /* 0x000000141566723e */ /* 0x000fe200000010ff */
[----:B------:R-:W-:Y:S01]  /*7e70*/  FFMA R29, R41, R42, R29 ;  /* 0x0000002a291d7223 */ /* 0x000fe2000000001d */
[----:B------:R-:W-:Y:S01]  /*7e80*/  F2FP.BF16.F32.PACK_AB R103, R27, R22 ;  /* 0x000000161b67723e */ /* 0x000fe200000010ff */
[C---:B------:R-:W-:Y:S01]  /*7e90*/  FFMA R30, R41.reuse, R45, R30 ;  /* 0x0000002d291e7223 */ /* 0x040fe2000000001e */
[----:B------:R-:W-:Y:S01]  /*7ea0*/  FFMA R35, R41, R44, R35 ;  /* 0x0000002c29237223 */ /* 0x000fe20000000023 */
[----:B------:R-:W-:Y:S02]  /*7eb0*/  F2FP.BF16.F32.PACK_AB R104, R25, R24 ;  /* 0x000000181968723e */ /* 0x000fe400000010ff */
[----:B------:R1:W-:Y:S01]  /*7ec0*/  STS.128 [R93+0x20], R100 ;  /* 0x000020645d007388 */ /* 0x0003e20000000c00 */
[----:B------:R-:W-:Y:S02]  /*7ed0*/  F2FP.BF16.F32.PACK_AB R105, R31, R26 ;  /* 0x0000001a1f69723e */ /* 0x000fe400000010ff */
[----:B------:R-:W-:Y:S02]  /*7ee0*/  F2FP.BF16.F32.PACK_AB R106, R29, R28 ;  /* 0x0000001c1d6a723e */ /* 0x000fe400000010ff */
[----:B------:R-:W-:Y:S05]  /*7ef0*/  F2FP.BF16.F32.PACK_AB R107, R35, R30 ;  /* 0x0000001e236b723e */ /* 0x000fea00000010ff */
[----:B------:R1:W-:Y:S01]  /*7f00*/  STS.128 [R89+0x30], R104 ;  /* 0x0000306859007388 */ /* 0x0003e20000000c00 */
[----:B------:R-:W-:Y:S01]  /*7f10*/  @!PT LDS RZ, [RZ] ;  /* 0x00000000fffff984 */ /* 0x000fe20000000800 */
[----:B------:R-:W-:Y:S01]  /*7f20*/  @!PT LDS RZ, [RZ] ;  /* 0x00000000fffff984 */ /* 0x000fe20000000800 */
[----:B------:R-:W-:Y:S01]  /*7f30*/  @!PT LDS RZ, [RZ] ;  /* 0x00000000fffff984 */ /* 0x000fe20000000800 */
[----:B------:R-:W-:Y:S01]  /*7f40*/  @!PT LDS RZ, [RZ] ;  /* 0x00000000fffff984 */ /* 0x000fe20000000800 */
[----:B------:R3:W-:Y:S07]  /*7f50*/  MEMBAR.ALL.CTA ;  /* 0x0000000000007992 */ /* 0x0007ee0000008000 */
[----:B---3--:R-:W3:Y:S02]  /*7f60*/  FENCE.VIEW.ASYNC.S ;  /* 0x00000000000073c6 */ /* 0x008ee40000000000 */
[----:B---3--:R-:W-:Y:S06]  /*7f70*/  BAR.SYNC.DEFER_BLOCKING 0x1, 0x80 ;  /* 0x0042000000007b1d */ /* 0x008fec0000010000 */
[----:B------:R-:W-:Y:S05]  /*7f80*/  @P0 BRA `(.L_x_118) ;  /* 0x0000000000280947 */ /* 0x000fea0003800000 */
[----:B------:R-:W3:Y:S01]  /*7f90*/  LDCU.64 UR6, c[0x0][0x348] ;  /* 0x00006900ff0677ac */ /* 0x000ee20008000a00 */
[----:B------:R-:W-:Y:S01]  /*7fa0*/  UIADD3 UR4, UPT, UPT, UR43, 0x200, URZ ;  /* 0x000002002b047890 */ /* 0x000fe2000fffe0ff */
[----:B------:R-:W-:Y:S05]  /*7fb0*/  UMOV UR51, UR52 ;  /* 0x0000003400337c82 */ /* 0x000fea0008000000 */
[----:B------:R-:W-:Y:S04]  /*7fc0*/  MOV R86, UR4 ;  /* 0x0000000400567c02 */ /* 0x000fe80008000f00 */
[----:B------:R-:W-:Y:S01]  /*7fd0*/  R2UR UR48, R86 ;  /* 0x00000000563072ca */ /* 0x000fe200000e0000 */
[----:B---3--:R-:W-:Y:S04]  /*7fe0*/  UIADD3 UR4, UP0, UPT, UR6, 0xa80, URZ ;  /* 0x00000a8006047890 */ /* 0x008fe8000ff1e0ff */
[----:B------:R-:W-:Y:S09]  /*7ff0*/  UIADD3.X UR5, UPT, UPT, URZ, UR7, URZ, UP0, !UPT ;  /* 0x00000007ff057290 */ /* 0x000ff200087fe4ff */
[----:B------:R3:W-:Y:S01]  /*8000*/  UTMASTG.3D [UR48], [UR4] ;  /* 0x00000030040073b5 */ /* 0x0007e20008010000 */
[----:B------:R0:W-:Y:S01]  /*8010*/  UTMACMDFLUSH ;  /* 0x00000000000079b7 */ /* 0x0001e20000000000 */
[----:B---3--:R-:W-:Y:S04]  /*8020*/  DEPBAR.LE SB0, 0x1 ;  /* 0x000080400000791a */ /* 0x008fe80000000000 */
.L_x_118:
[----:B------:R-:W-:Y:S05]  /*8030*/  BSYNC.RECONVERGENT B0 ;  /* 0x0000000000007941 */ /* 0x000fea0003800200 */
.L_x_117:
[----:B------:R-:W-:Y:S01]  /*8040*/  BAR.SYNC.DEFER_BLOCKING 0x1, 0x80 ;  /* 0x0042000000007b1d */ /* 0x000fe20000010000 */
[----:B------:R-:W-:Y:S01]  /*8050*/  ISETP.NE.AND P1, PT, R98, RZ, PT ;  /* 0x000000ff6200720c */ /* 0x000fe20003f25270 */
[----:B------:R-:W-:Y:S01]  /*8060*/  UISETP.NE.AND UP0, UPT, UR46, URZ, UPT ;  /* 0x000000ff2e00728c */ /* 0x000fe2000bf05270 */
[----:B------:R-:W-:Y:S11]  /*8070*/  LEA R3, R46, UR43, 0x3 ;  /* 0x0000002b2e037c11 */ /* 0x000ff6000f8e18ff */
[----:B------:R-:W-:Y:S01]  /*8080*/  @P1 SHF.L.U32 R2, R92, 0x1f, RZ ;  /* 0x0000001f5c021819 */ /* 0x000fe200000006ff */
[----:B------:R-:W-:Y:S06]  /*8090*/  BRA.U !UP0, `(.L_x_119) ;  /* 0x0000000108287547 */ /* 0x000fec000b800000 */
[----:B------:R-:W-:Y:S01]  /*80a0*/  R2UR UR4, R84 ;  /* 0x00000000540472ca */ /* 0x000fe200000e0000 */
[----:B------:R-:W-:Y:S05]  /*80b0*/  IMAD.U32 R5, RZ, RZ, UR45 ;  /* 0x0000002dff057e24 */ /* 0x000fea000f8e00ff */
[----:B------:R-:W-:Y:S05]  /*80c0*/  @P1 LEA R5, R5, UR43, 0x3 ;  /* 0x0000002b05051c11 */ /* 0x000fea000f8e18ff */
[----:B------:R-:W-:Y:S02]  /*80d0*/  @P1 VIADD R5, R5, 0x50 ;  /* 0x0000005005051836 */ /* 0x000fe40000000000 */
[----:B------:R-:W-:Y:S01]  /*80e0*/  IMAD.U32 R0, RZ, RZ, UR4 ;  /* 0x00000004ff007e24 */ /* 0x000fe2000f8e00ff */
[----:B------:R-:W-:Y:S04]  /*80f0*/  UIADD3 UR4, UPT, UPT, UR45, 0x1, URZ ;  /* 0x000000012d047890 */ /* 0x000fe8000fffe0ff */
[----:B------:R-:W-:Y:S01]  /*8100*/  @P1 PRMT R0, R0, 0x654, R5 ;  /* 0x0000065400001816 */ /* 0x000fe20000000005 */
[----:B------:R-:W-:Y:S03]  /*8110*/  UISETP.NE.AND UP0, UPT, UR4, 0x4, UPT ;  /* 0x000000040400788c */ /* 0x000fe6000bf05270 */
[----:B------:R3:W-:Y:S01]  /*8120*/  @P1 SYNCS.ARRIVE.TRANS64.RED.A1T0 RZ, [R0+URZ], RZ ;  /* 0x000000ff00ff19a7 */ /* 0x0007e200081004ff */
[----:B------:R-:W-:Y:S07]  /*8130*/  USEL UR45, UR4, URZ, UP0 ;  /* 0x000000ff042d7287 */ /* 0x000fee0008000000 */
.L_x_119:
[----:B------:R-:W4:Y:S01]  /*8140*/  @P1 SYNCS.PHASECHK.TRANS64.TRYWAIT P0, [R3+URZ+0x30], R2 ;  /* 0x00003002030015a7 */ /* 0x000f2200080011ff */
[----:B------:R-:W-:Y:S01]  /*8150*/  BSSY B1, `(.L_x_120) ;  /* 0x0000016000017945 */ /* 0x000fe20003800000 */
[----:B----4-:R-:W-:Y:S03]  /*8160*/  @P1 SEL R47, RZ, 0x1, !P0 ;  /* 0x00000001ff2f1807 */ /* 0x010fe60004000000 */
[----:B------:R-:W-:Y:S05]  /*8170*/  @!P1 BRA `(.L_x_121) ;  /* 0x00000000004c9947 */ /* 0x000fea0003800000 */
[----:B------:R-:W-:Y:S01]  /*8180*/  ISETP.NE.AND P0, PT, R47, RZ, PT ;  /* 0x000000ff2f00720c */ /* 0x000fe20003f05270 */
[----:B------:R-:W-:Y:S01]  /*8190*/  BSSY B0, `(.L_x_122) ;  /* 0x000000b000007945 */ /* 0x000fe20003800000 */
[----:B------:R-:W-:Y:S11]  /*81a0*/  ISETP.NE.AND P1, PT, R60, RZ, PT ;  /* 0x000000ff3c00720c */ /* 0x000ff60003f25270 */
[----:B------:R-:W-:Y:S02]  /*81b0*/  @!UPT UIADD3 URZ, UPT, UPT, URZ, URZ, URZ ;  /* 0x000000fffffff290 */ /* 0x000fe4000fffe0ff */
[C---:B------:R-:W-:Y:S01]  /*81c0*/  @P1 IMAD R6, R46.reuse, 0x2000, R95 ;  /* 0x000020002e061824 */ /* 0x040fe200078e025f */
[C---:B------:R-:W-:Y:S01]  /*81d0*/  @P1 LEA R4, R46.reuse, R93, 0xd ;  /* 0x0000005d2e041211 */ /* 0x040fe200078e68ff */
[C---:B------:R-:W-:Y:S02]  /*81e0*/  @P1 IMAD R5, R46.reuse, 0x2000, R94 ;  /* 0x000020002e051824 */ /* 0x040fe400078e025e */
[----:B------:R-:W-:Y:S01]  /*81f0*/  @P1 IMAD R2, R46, 0x2000, R89 ;  /* 0x000020002e021824 */ /* 0x000fe200078e0259 */
[----:B------:R-:W-:Y:S06]  /*8200*/  @P0 BRA `(.L_x_123) ;  /* 0x00000000000c0947 */ /* 0x000fec0003800000 */
[----:B---3--:R-:W-:Y:S04]  /*8210*/  SHF.L.U32 R0, R92, 0x1f, RZ ;  /* 0x0000001f5c007819 */ /* 0x008fe800000006ff */
[----:B------:R-:W3:Y:S02]  /*8220*/  SYNCS.PHASECHK.TRANS64.TRYWAIT P0, [R3+URZ+0x30], R0 ;  /* 0x00003000030075a7 */ /* 0x000ee400080011ff */
[----:B---3--:R-:W-:Y:S05]  /*8230*/  @!P0 BRA `(.L_x_124) ;  /* 0x0000003000988947 */ /* 0x008fea0003800000 */
.L_x_123:
[----:B------:R-:W-:Y:S05]  /*8240*/  BSYNC B0 ;  /* 0x0000000000007941 */ /* 0x000fea0003800000 */
.L_x_122:
[----:B------:R-:W-:Y:S02]  /*8250*/  ISETP.NE.AND P0, PT, R60, RZ, PT ;  /* 0x000000ff3c00720c */ /* 0x000fe40003f05270 */
[----:B------:R-:W-:Y:S11]  /*8260*/  IADD3 R46, PT, PT, R46, 0x1, RZ ;  /* 0x000000012e2e7810 */ /* 0x000ff60007ffe0ff */
[----:B------:R4:W1:Y:S04]  /*8270*/  @P0 LDS.128 R48, [R6] ;  /* 0x0000000006300984 */ /* 0x0008680000000c00 */
[----:B------:R4:W1:Y:S04]  /*8280*/  @P0 LDS.128 R56, [R5+0x10] ;  /* 0x0000100005380984 */ /* 0x0008680000000c00 */
[----:B------:R4:W1:Y:S04]  /*8290*/  @P0 LDS.128 R64, [R4+0x20] ;  /* 0x0000200004400984 */ /* 0x0008680000000c00 */
[----:B------:R4:W1:Y:S02]  /*82a0*/  @P0 LDS.128 R72, [R2+0x30] ;  /* 0x0000300002480984 */ /* 0x0008640000000c00 */
.L_x_121:
[----:B------:R-:W-:Y:S05]  /*82b0*/  BSYNC B1 ;  /* 0x0000000000017941 */ /* 0x000fea0003800000 */
.L_x_120:
[----:B---3--:R-:W-:Y:S05]  /*82c0*/  VIADD R0, R39, 0x20 ;  /* 0x0000002027007836 */ /* 0x008fea0000000000 */
[----:B------:R-:W-:Y:S04]  /*82d0*/  SHF.R.U32.HI R0, RZ, 0x15, R0 ;  /* 0x00000015ff007819 */ /* 0x000fe80000011600 */
[----:B------:R-:W-:Y:S11]  /*82e0*/  LOP3.LUT P0, RZ, R0, 0x3, R81, 0x48, !PT ;  /* 0x0000000300ff7812 */ /* 0x000ff60007804851 */
[----:B------:R-:W-:Y:S02]  /*82f0*/  @!UPT UIADD3 URZ, UPT, UPT, URZ, URZ, URZ ;  /* 0x000000fffffff290 */ /* 0x000fe4000fffe0ff */
[----:B------:R-:W-:Y:S05]  /*8300*/  @!P0 BRA `(.L_x_125) ;  /* 0x0000000000408947 */ /* 0x000fea0003800000 */
[----:B------:R-:W3:Y:S01]  /*8310*/  LDCU.64 UR8, c[0x4][0x70] ;  /* 0x01000e00ff0877ac */ /* 0x000ee20008000a00 */
[----:B------:R-:W-:Y:S01]  /*8320*/  MOV R3, 0x0 ;  /* 0x0000000000037802 */ /* 0x000fe20000000f00 */
[----:B------:R-:W-:Y:S02]  /*8330*/  HFMA2 R12, -RZ, RZ, 0, 5.9604644775390625e-08 ;  /* 0x00000001ff0c7431 */ /* 0x000fe400000001ff */
[----:B------:R-:W-:Y:S02]  /*8340*/  IMAD.MOV.U32 R8, RZ, RZ, 0x192 ;  /* 0x00000192ff087424 */ /* 0x000fe400078e00ff */
[----:B------:R-:W-:Y:S01]  /*8350*/  IMAD.MOV.U32 R13, RZ, RZ, RZ ;  /* 0x000000ffff0d7224 */ /* 0x000fe200078e00ff */
[----:B------:R-:W5:Y:S01]  /*8360*/  LDCU.64 UR6, c[0x4][0x78] ;  /* 0x01000f00ff0677ac */ /* 0x000f620008000a00 */
[----:B----4-:R-:W4:Y:S01]  /*8370*/  LDC.64 R2, c[0x4][R3] ;  /* 0x0100000003027b82 */ /* 0x010f220000000a00 */
[----:B------:R-:W2:Y:S01]  /*8380*/  LDCU.64 UR4, c[0x4][0x10] ;  /* 0x01000200ff0477ac */ /* 0x000ea20008000a00 */
[----:B---3--:R-:W-:Y:S01]  /*8390*/  MOV R5, UR9 ;  /* 0x0000000900057c02 */ /* 0x008fe20008000f00 */
[----:B------:R-:W-:Y:S01]  /*83a0*/  IMAD.U32 R4, RZ, RZ, UR8 ;  /* 0x00000008ff047e24 */ /* 0x000fe2000f8e00ff */
[----:B-----5:R-:W-:Y:S01]  /*83b0*/  MOV R7, UR7 ;  /* 0x0000000700077c02 */ /* 0x020fe20008000f00 */
[----:B------:R-:W-:Y:S01]  /*83c0*/  IMAD.U32 R6, RZ, RZ, UR6 ;  /* 0x00000006ff067e24 */ /* 0x000fe2000f8e00ff */
[----:B--2---:R-:W-:Y:S01]  /*83d0*/  MOV R11, UR5 ;  /* 0x00000005000b7c02 */ /* 0x004fe20008000f00 */
[----:B------:R-:W-:Y:S02]  /*83e0*/  IMAD.U32 R10, RZ, RZ, UR4 ;  /* 0x00000004ff0a7e24 */ /* 0x000fe4000f8e00ff */
[----:B------:R-:W-:Y:S07]  /*83f0*/  LEPC R20, `(.L_x_125) ;  /* 0x000000001014794e */ /* 0x000fee0000000000 */
[----:B-1--4-:R-:W-:Y:S05]  /*8400*/  CALL.ABS.NOINC R2 ;  /* 0x0000000002007343 */ /* 0x012fea0003c00000 */
.L_x_125:
[C---:B-1----:R-:W-:Y:S01]  /*8410*/  SHF.L.U32 R40, R48.reuse, 0x10, RZ ;  /* 0x0000001030287819 */ /* 0x042fe200000006ff */
[----:B------:R-:W-:Y:S05]  /*8420*/  WARPSYNC.ALL ;  /* 0x0000000000007948 */ /* 0x000fea0003800000 */
[----:B------:R-:W-:Y:S01]  /*8430*/  R2UR UR4, R39 ;  /* 0x00000000270472ca */ /* 0x000fe200000e0000 */
[----:B------:R-:W-:Y:S01]  /*8440*/  BSSY.RECONVERGENT B0, `(.L_x_126) ;  /* 0x0000091000007945 */ /* 0x000fe20003800200 */
[----:B------:R-:W-:Y:S02]  /*8450*/  LOP3.LUT R43, R48, 0xffff0000, RZ, 0xc0, !PT ;  /* 0xffff0000302b7812 */ /* 0x000fe400078ec0ff */
[----:B------:R-:W-:Y:S02]  /*8460*/  LOP3.LUT R42, R49, 0xffff0000, RZ, 0xc0, !PT ;  /* 0xffff0000312a7812 */ /* 0x000fe400078ec0ff */
[----:B------:R-:W-:Y:S02]  /*8470*/  SHF.L.U32 R45, R51, 0x10, RZ ;  /* 0x00000010332d7819 */ /* 0x000fe400000006ff */
[----:B------:R-:W-:Y:S02]  /*8480*/  ISETP.NE.AND P6, PT, R98, RZ, PT ;  /* 0x000000ff6200720c */ /* 0x000fe40003fc5270 */
[----:B------:R-:W-:Y:S02]  /*8490*/  R2UR UR5, R84 ;  /* 0x00000000540572ca */ /* 0x000fe400000e0000 */
[----:B------:R-:W-:Y:S01]  /*84a0*/  MOV R52, UR45 ;  /* 0x0000002d00347c02 */ /* 0x000fe20008000f00 */
[----:B----4-:R-:W1:Y:S01]  /*84b0*/  LDTM.x32 R4, tmem[UR4+0x20] ;  /* 0x00002004000479ee */ /* 0x010e6200082c0000 */
[----:B------:R-:W-:Y:S02]  /*84c0*/  LOP3.LUT R44, R75, 0xffff0000, RZ, 0xc0, !PT ;  /* 0xffff00004b2c7812 */ /* 0x000fe400078ec0ff */
[----:B------:R-:W-:Y:S02]  /*84d0*/  ISETP.NE.AND P0, PT, R97, RZ, PT ;  /* 0x000000ff6100720c */ /* 0x000fe40003f05270 */
[----:B------:R-:W-:Y:S03]  /*84e0*/  LEA R62, R46, UR43, 0x3 ;  /* 0x0000002b2e3e7c11 */ /* 0x000fe6000f8e18ff */
[----:B------:R-:W-:Y:S02]  /*84f0*/  @P6 LEA R52, R52, UR43, 0x3 ;  /* 0x0000002b34346c11 */ /* 0x000fe4000f8e18ff */
[----:B------:R-:W-:Y:S02]  /*8500*/  MOV R61, UR5 ;  /* 0x00000005003d7c02 */ /* 0x000fe40008000f00 */
[----:B------:R-:W-:Y:S02]  /*8510*/  @P6 IADD3 R52, PT, PT, R52, 0x50, RZ ;  /* 0x0000005034346810 */ /* 0x000fe40007ffe0ff */
[----:B------:R-:W-:Y:S02]  /*8520*/  @P6 SHF.L.U32 R63, R92, 0x1f, RZ ;  /* 0x0000001f5c3f6819 */ /* 0x000fe400000006ff */
[----:B------:R-:W-:Y:S01]  /*8530*/  @P6 PRMT R61, R61, 0x654, R52 ;  /* 0x000006543d3d6816 */ /* 0x000fe20000000034 */
[C---:B-1----:R-:W-:Y:S01]  /*8540*/  FMUL R0, R38.reuse, R4 ;  /* 0x0000000426007220 */ /* 0x042fe20000400000 */
[C---:B------:R-:W-:Y:S01]  /*8550*/  FMUL R2, R38.reuse, R5 ;  /* 0x0000000526027220 */ /* 0x040fe20000400000 */
[C---:B------:R-:W-:Y:S01]  /*8560*/  FMUL R3, R38.reuse, R6 ;  /* 0x0000000626037220 */ /* 0x040fe20000400000 */
[----:B------:R-:W-:Y:S01]  /*8570*/  FMUL R7, R38, R7 ;  /* 0x0000000726077220 */ /* 0x000fe20000400000 */
[----:B------:R-:W-:Y:S01]  /*8580*/  FFMA R0, R41, R40, R0 ;  /* 0x0000002829007223 */ /* 0x000fe20000000000 */
[----:B------:R-:W-:Y:S01]  /*8590*/  SHF.L.U32 R40, R49, 0x10, RZ ;  /* 0x0000001031287819 */ /* 0x000fe200000006ff */
[C---:B------:R-:W-:Y:S01]  /*85a0*/  FFMA R2, R41.reuse, R43, R2 ;  /* 0x0000002b29027223 */ /* 0x040fe20000000002 */
[----:B------:R-:W-:Y:S01]  /*85b0*/  SHF.L.U32 R43, R50, 0x10, RZ ;  /* 0x00000010322b7819 */ /* 0x000fe200000006ff */
[C---:B------:R-:W-:Y:S01]  /*85c0*/  FMUL R4, R38.reuse, R8 ;  /* 0x0000000826047220 */ /* 0x040fe20000400000 */
[----:B------:R-:W-:Y:S01]  /*85d0*/  FMUL R5, R38, R9 ;  /* 0x0000000926057220 */ /* 0x000fe20000400000 */
[C---:B------:R-:W-:Y:S01]  /*85e0*/  FFMA R3, R41.reuse, R40, R3 ;  /* 0x0000002829037223 */ /* 0x040fe20000000003 */
[----:B------:R-:W-:Y:S01]  /*85f0*/  LOP3.LUT R40, R50, 0xffff0000, RZ, 0xc0, !PT ;  /* 0xffff000032287812 */ /* 0x000fe200078ec0ff */
[----:B------:R-:W-:Y:S01]  /*8600*/  FFMA R7, R41, R42, R7 ;  /* 0x0000002a29077223 */ /* 0x000fe20000000007 */
[----:B------:R-:W-:Y:S01]  /*8610*/  LOP3.LUT R42, R51, 0xffff0000, RZ, 0xc0, !PT ;  /* 0xffff0000332a7812 */ /* 0x000fe200078ec0ff */
[----:B------:R-:W-:Y:S01]  /*8620*/  FMUL R6, R38, R10 ;  /* 0x0000000a26067220 */ /* 0x000fe20000400000 */
[----:B------:R-:W-:Y:S01]  /*8630*/  F2FP.BF16.F32.PACK_AB R52, R2, R0 ;  /* 0x000000000234723e */ /* 0x000fe200000010ff */
[----:B------:R-:W-:Y:S01]  /*8640*/  FMUL R11, R38, R11 ;  /* 0x0000000b260b7220 */ /* 0x000fe20000400000 */
[----:B------:R-:W-:Y:S01]  /*8650*/  F2FP.BF16.F32.PACK_AB R53, R7, R3 ;  /* 0x000000030735723e */ /* 0x000fe200000010ff */
        /* <DEDUP_REMOVED lines=20> */
[C---:B------:R-:W-:Y:S01]  /*87a0*/  FMUL R12, R38.reuse, R16 ;  /* 0x00000010260c7220 */ /* 0x040fe20000400000 */
        /* <DEDUP_REMOVED lines=13> */
[----:B------:R1:W-:Y:S01]  /*8880*/  STS.128 [R95+0x2000], R52 ;  /* 0x002000345f007388 */ /* 0x0003e20000000c00 */
[----:B------:R-:W-:Y:S01]  /*8890*/  F2FP.BF16.F32.PACK_AB R70, R13, R12 ;  /* 0x0000000c0d46723e */ /* 0x000fe200000010ff */
[----:B------:R-:W-:Y:S01]  /*88a0*/  FFMA R19, R41, R40, R19 ;  /* 0x0000002829137223 */ /* 0x000fe20000000013 */
[----:B------:R-:W-:Y:S01]  /*88b0*/  LOP3.LUT R40, R64, 0xffff0000, RZ, 0xc0, !PT ;  /* 0xffff000040287812 */ /* 0x000fe200078ec0ff */
[C---:B------:R-:W-:Y:S01]  /*88c0*/  FMUL R16, R38.reuse, R20 ;  /* 0x0000001426107220 */ /* 0x040fe20000400000 */
[C---:B------:R-:W-:Y:S01]  /*88d0*/  FMUL R17, R38.reuse, R21 ;  /* 0x0000001526117220 */ /* 0x040fe20000400000 */
[C---:B------:R-:W-:Y:S01]  /*88e0*/  FMUL R18, R38.reuse, R22 ;  /* 0x0000001626127220 */ /* 0x040fe20000400000 */
[----:B------:R-:W-:Y:S01]  /*88f0*/  F2FP.BF16.F32.PACK_AB R71, R19, R14 ;  /* 0x0000000e1347723e */ /* 0x000fe200000010ff */
[----:B------:R-:W-:Y:S01]  /*8900*/  FMUL R23, R38, R23 ;  /* 0x0000001726177220 */ /* 0x000fe20000400000 */
[----:B------:R-:W-:Y:S01]  /*8910*/  FFMA R16, R41, R43, R16 ;  /* 0x0000002b29107223 */ /* 0x000fe20000000010 */
[----:B------:R-:W-:Y:S01]  /*8920*/  SHF.L.U32 R43, R67, 0x10, RZ ;  /* 0x00000010432b7819 */ /* 0x000fe200000006ff */
[C---:B------:R-:W-:Y:S01]  /*8930*/  FFMA R17, R41.reuse, R40, R17 ;  /* 0x0000002829117223 */ /* 0x040fe20000000011 */
[----:B------:R1:W-:Y:S01]  /*8940*/  STS.128 [R94+0x2010], R68 ;  /* 0x002010445e007388 */ /* 0x0003e20000000c00 */
        /* <DEDUP_REMOVED lines=8> */
[C---:B------:R-:W-:Y:S01]  /*89d0*/  FMUL R22, R38.reuse, R26 ;  /* 0x0000001a26167220 */ /* 0x040fe20000400000 */
[----:B------:R-:W-:Y:S01]  /*89e0*/  FFMA R20, R41, R40, R20 ;  /* 0x0000002829147223 */ /* 0x000fe20000000014 */
[----:B------:R-:W-:Y:S01]  /*89f0*/  LOP3.LUT R40, R67, 0xffff0000, RZ, 0xc0, !PT ;  /* 0xffff000043287812 */ /* 0x000fe200078ec0ff */
[C---:B------:R-:W-:Y:S01]  /*8a00*/  FFMA R21, R41.reuse, R42, R21 ;  /* 0x0000002a29157223 */ /* 0x040fe20000000015 */
[C---:B------:R-:W-:Y:S01]  /*8a10*/  FFMA R22, R41.reuse, R43, R22 ;  /* 0x0000002b29167223 */ /* 0x040fe20000000016 */
[----:B------:R-:W-:Y:S01]  /*8a20*/  FMUL R27, R38, R27 ;  /* 0x0000001b261b7220 */ /* 0x000fe20000400000 */
[----:B------:R-:W-:Y:S01]  /*8a30*/  SHF.L.U32 R43, R72, 0x10, RZ ;  /* 0x00000010482b7819 */ /* 0x000fe200000006ff */
[----:B------:R-:W-:Y:S01]  /*8a40*/  FMUL R24, R38, R28 ;  /* 0x0000001c26187220 */ /* 0x000fe20000400000 */
[----:B------:R-:W-:Y:S01]  /*8a50*/  LOP3.LUT R42, R72, 0xffff0000, RZ, 0xc0, !PT ;  /* 0xffff0000482a7812 */ /* 0x000fe200078ec0ff */
[C---:B------:R-:W-:Y:S01]  /*8a60*/  FMUL R25, R38.reuse, R29 ;  /* 0x0000001d26197220 */ /* 0x040fe20000400000 */
[C---:B------:R-:W-:Y:S01]  /*8a70*/  FMUL R26, R38.reuse, R30 ;  /* 0x0000001e261a7220 */ /* 0x040fe20000400000 */
[C---:B------:R-:W-:Y:S01]  /*8a80*/  FFMA R27, R41.reuse, R40, R27 ;  /* 0x00000028291b7223 */ /* 0x040fe2000000001b */
[----:B------:R-:W-:Y:S01]  /*8a90*/  FFMA R24, R41, R43, R24 ;  /* 0x0000002b29187223 */ /* 0x000fe20000000018 */
[----:B------:R-:W-:Y:S01]  /*8aa0*/  LOP3.LUT R40, R73, 0xffff0000, RZ, 0xc0, !PT ;  /* 0xffff000049287812 */ /* 0x000fe200078ec0ff */
[C---:B------:R-:W-:Y:S01]  /*8ab0*/  FFMA R25, R41.reuse, R42, R25 ;  /* 0x0000002a29197223 */ /* 0x040fe20000000019 */
[----:B------:R-:W-:Y:S01]  /*8ac0*/  FMUL R31, R38, R31 ;  /* 0x0000001f261f7220 */ /* 0x000fe20000400000 */
[----:B------:R-:W-:Y:S01]  /*8ad0*/  SHF.L.U32 R43, R74, 0x10, RZ ;  /* 0x000000104a2b7819 */ /* 0x000fe200000006ff */
[----:B------:R-:W-:Y:S01]  /*8ae0*/  FFMA R26, R41, R45, R26 ;  /* 0x0000002d291a7223 */ /* 0x000fe2000000001a */
        /* <DEDUP_REMOVED lines=29> */
[----:B------:R-:W-:Y:S02]  /*8cc0*/  UIADD3 UR9, UPT, UPT, UR49, 0x20, URZ ;  /* 0x0000002031097890 */ /* 0x000fe4000fffe0ff */
[----:B------:R-:W-:Y:S01]  /*8cd0*/  UIADD3 UR8, UPT, UPT, UR43, 0x2200, URZ ;  /* 0x000022002b087890 */ /* 0x000fe2000fffe0ff */
[----:B------:R-:W-:Y:S01]  /*8ce0*/  UMOV UR10, UR50 ;  /* 0x00000032000a7c82 */ /* 0x000fe20008000000 */
[----:B------:R-:W-:Y:S01]  /*8cf0*/  UMOV UR11, UR52 ;  /* 0x00000034000b7c82 */ /* 0x000fe20008000000 */
[----:B---3--:R-:W-:Y:S04]  /*8d00*/  UIADD3 UR4, UP0, UPT, UR6, 0xa80, URZ ;  /* 0x00000a8006047890 */ /* 0x008fe8000ff1e0ff */
[----:B------:R-:W-:Y:S09]  /*8d10*/  UIADD3.X UR5, UPT, UPT, URZ, UR7, URZ, UP0, !UPT ;  /* 0x00000007ff057290 */ /* 0x000ff200087fe4ff */
[----:B------:R3:W-:Y:S01]  /*8d20*/  UTMASTG.3D [UR8], [UR4] ;  /* 0x00000008040073b5 */ /* 0x0007e20008010000 */
[----:B------:R0:W-:Y:S01]  /*8d30*/  UTMACMDFLUSH ;  /* 0x00000000000079b7 */ /* 0x0001e20000000000 */
[----:B---3--:R-:W-:Y:S04]  /*8d40*/  DEPBAR.LE SB0, 0x1 ;  /* 0x000080400000791a */ /* 0x008fe80000000000 */
.L_x_127:
[----:B------:R-:W-:Y:S05]  /*8d50*/  BSYNC.RECONVERGENT B0 ;  /* 0x0000000000007941 */ /* 0x000fea0003800200 */
.L_x_126:
[----:B------:R-:W-:Y:S01]  /*8d60*/  BAR.SYNC.DEFER_BLOCKING 0x1, 0x80 ;  /* 0x0042000000007b1d */ /* 0x000fe20000010000 */
[----:B------:R-:W-:Y:S04]  /*8d70*/  UIADD3 UR4, UPT, UPT, UR45, 0x1, URZ ;  /* 0x000000012d047890 */ /* 0x000fe8000fffe0ff */
[----:B------:R-:W-:Y:S04]  /*8d80*/  UISETP.NE.AND UP0, UPT, UR4, 0x4, UPT ;  /* 0x000000040400788c */ /* 0x000fe8000bf05270 */
[----:B------:R-:W-:Y:S01]  /*8d90*/  USEL UR44, UR4, URZ, UP0 ;  /* 0x000000ff042c7287 */ /* 0x000fe20008000000 */
[----:B------:R3:W-:Y:S01]  /*8da0*/  @P6 SYNCS.ARRIVE.TRANS64.RED.A1T0 RZ, [R61+URZ], RZ ;  /* 0x000000ff3dff69a7 */ /* 0x0007e200081004ff */
[----:B------:R-:W-:Y:S01]  /*8db0*/  BSSY B1, `(.L_x_128) ;  /* 0x0000017000017945 */ /* 0x000fe20003800000 */
[----:B------:R-:W4:Y:S02]  /*8dc0*/  @P6 SYNCS.PHASECHK.TRANS64.TRYWAIT P0, [R62+URZ+0x30], R63 ;  /* 0x0000303f3e0065a7 */ /* 0x000f2400080011ff */
[----:B----4-:R-:W-:Y:S01]  /*8dd0*/  @P6 SEL R47, RZ, 0x1, !P0 ;  /* 0x00000001ff2f6807 */ /* 0x010fe20004000000 */
[----:B---3--:R-:W-:Y:S06]  /*8de0*/  @!P6 BRA `(.L_x_129) ;  /* 0x00000000004ce947 */ /* 0x008fec0003800000 */
        /* <DEDUP_REMOVED lines=9> */
[----:B------:R-:W-:Y:S04]  /*8e80*/  SHF.L.U32 R5, R92, 0x1f, RZ ;  /* 0x0000001f5c057819 */ /* 0x000fe800000006ff */
[----:B------:R-:W3:Y:S02]  /*8e90*/  SYNCS.PHASECHK.TRANS64.TRYWAIT P0, [R62+URZ+0x30], R5 ;  /* 0x000030053e0075a7 */ /* 0x000ee400080011ff */
[----:B---3--:R-:W-:Y:S05]  /*8ea0*/  @!P0 BRA `(.L_x_132) ;  /* 0x0000002400908947 */ /* 0x008fea0003800000 */
.L_x_131:
[----:B------:R-:W-:Y:S05]  /*8eb0*/  BSYNC B0 ;  /* 0x0000000000007941 */ /* 0x000fea0003800000 */
.L_x_130:
[----:B------:R-:W-:Y:S02]  /*8ec0*/  ISETP.NE.AND P0, PT, R60, RZ, PT ;  /* 0x000000ff3c00720c */ /* 0x000fe40003f05270 */
[----:B------:R-:W-:Y:S11]  /*8ed0*/  IADD3 R46, PT, PT, R46, 0x1, RZ ;  /* 0x000000012e2e7810 */ /* 0x000ff60007ffe0ff */
[----:B------:R4:W1:Y:S04]  /*8ee0*/  @P0 LDS.128 R48, [R4] ;  /* 0x0000000004300984 */ /* 0x0008680000000c00 */
[----:B------:R4:W1:Y:S04]  /*8ef0*/  @P0 LDS.128 R56, [R3+0x10] ;  /* 0x0000100003380984 */ /* 0x0008680000000c00 */
[----:B------:R4:W1:Y:S04]  /*8f00*/  @P0 LDS.128 R64, [R2+0x20] ;  /* 0x0000200002400984 */ /* 0x0008680000000c00 */
[----:B------:R4:W1:Y:S02]  /*8f10*/  @P0 LDS.128 R72, [R0+0x30] ;  /* 0x0000300000480984 */ /* 0x0008640000000c00 */
.L_x_129:
[----:B------:R-:W-:Y:S05]  /*8f20*/  BSYNC B1 ;  /* 0x0000000000017941 */ /* 0x000fea0003800000 */
.L_x_128:
[----:B----4-:R-:W-:Y:S05]  /*8f30*/  VIADD R0, R39, 0x40 ;  /* 0x0000004027007836 */ /* 0x010fea0000000000 */
        /* <DEDUP_REMOVED lines=9> */
[----:B------:R-:W4:Y:S01]  /*8fd0*/  LDCU.64 UR6, c[0x4][0x78] ;  /* 0x01000f00ff0677ac */ /* 0x000f220008000a00 */
[----:B------:R-:W1:Y:S01]  /*8fe0*/  LDC.64 R2, c[0x4][R3] ;  /* 0x0100000003027b82 */ /* 0x000e620000000a00 */
[----:B------:R-:W5:Y:S01]  /*8ff0*/  LDCU.64 UR4, c[0x4][0x10] ;  /* 0x01000200ff0477ac */ /* 0x000f620008000a00 */
[----:B---3--:R-:W-:Y:S01]  /*9000*/  MOV R5, UR9 ;  /* 0x0000000900057c02 */ /* 0x008fe20008000f00 */
[----:B------:R-:W-:Y:S01]  /*9010*/  IMAD.U32 R4, RZ, RZ, UR8 ;  /* 0x00000008ff047e24 */ /* 0x000fe2000f8e00ff */
[----:B----4-:R-:W-:Y:S01]  /*9020*/  MOV R7, UR7 ;  /* 0x0000000700077c02 */ /* 0x010fe20008000f00 */
[----:B------:R-:W-:Y:S01]  /*9030*/  IMAD.U32 R6, RZ, RZ, UR6 ;  /* 0x00000006ff067e24 */ /* 0x000fe2000f8e00ff */
[----:B-----5:R-:W-:Y:S01]  /*9040*/  MOV R11, UR5 ;  /* 0x00000005000b7c02 */ /* 0x020fe20008000f00 */
[----:B------:R-:W-:Y:S02]  /*9050*/  IMAD.U32 R10, RZ, RZ, UR4 ;  /* 0x00000004ff0a7e24 */ /* 0x000fe4000f8e00ff */
[----:B------:R-:W-:Y:S07]  /*9060*/  LEPC R20, `(.L_x_133) ;  /* 0x000000001014794e */ /* 0x000fee0000000000 */
[----:B-12---:R-:W-:Y:S05]  /*9070*/  CALL.ABS.NOINC R2 ;  /* 0x0000000002007343 */ /* 0x006fea0003c00000 */
.L_x_133:
        /* <DEDUP_REMOVED lines=10> */
[----:B---3--:R-:W1:Y:S01]  /*9120*/  LDTM.x32 R4, tmem[UR4+0x40] ;  /* 0x00004004000479ee */ /* 0x008e6200082c0000 */
        /* <DEDUP_REMOVED lines=137> */
.L_x_135:
[----:B------:R-:W-:Y:S05]  /*99c0*/  BSYNC.RECONVERGENT B0 ;  /* 0x0000000000007941 */ /* 0x000fea0003800200 */
.L_x_134:
        /* <DEDUP_REMOVED lines=21> */
.L_x_139:
[----:B------:R-:W-:Y:S05]  /*9b20*/  BSYNC B0 ;  /* 0x0000000000007941 */ /* 0x000fea0003800000 */
.L_x_138:
[----:B------:R-:W-:Y:S11]  /*9b30*/  ISETP.NE.AND P0, PT, R60, RZ, PT ;  /* 0x000000ff3c00720c */ /* 0x000ff60003f05270 */
[----:B------:R-:W-:Y:S02]  /*9b40*/  @!UPT UIADD3 URZ, UPT, UPT, URZ, URZ, URZ ;  /* 0x000000fffffff290 */ /* 0x000fe4000fffe0ff */
[----:B------:R4:W1:Y:S04]  /*9b50*/  @P0 LDS.128 R48, [R3] ;  /* 0x0000000003300984 */ /* 0x0008680000000c00 */
[----:B------:R4:W1:Y:S04]  /*9b60*/  @P0 LDS.128 R56, [R2+0x10] ;  /* 0x0000100002380984 */ /* 0x0008680000000c00 */
[----:B------:R4:W1:Y:S04]  /*9b70*/  @P0 LDS.128 R64, [R0+0x20] ;  /* 0x0000200000400984 */ /* 0x0008680000000c00 */
[----:B------:R4:W1:Y:S02]  /*9b80*/  @P0 LDS.128 R72, [R46+0x30] ;  /* 0x000030002e480984 */ /* 0x0008640000000c00 */
.L_x_137:
[----:B------:R-:W-:Y:S05]  /*9b90*/  BSYNC B1 ;  /* 0x0000000000017941 */ /* 0x000fea0003800000 */
.L_x_136:
        /* <DEDUP_REMOVED lines=21> */
.L_x_141:
[----:B------:R-:W-:Y:S01]  /*9cf0*/  ISETP.NE.AND P0, PT, R97, RZ, PT ;  /* 0x000000ff6100720c */ /* 0x000fe20003f05270 */
[----:B------:R-:W-:Y:S05]  /*9d00*/  WARPSYNC.ALL ;  /* 0x0000000000007948 */ /* 0x000fea0003800000 */
[----:B------:R-:W-:Y:S01]  /*9d10*/  R2UR UR4, R39 ;  /* 0x00000000270472ca */ /* 0x000fe200000e0000 */
[----:B------:R-:W-:Y:S01]  /*9d20*/  BSSY.RECONVERGENT B0, `(.L_x_142) ;  /* 0x000008c000007945 */ /* 0x000fe20003800200 */
[C---:B-1----:R-:W-:Y:S02]  /*9d30*/  SHF.L.U32 R40, R48.reuse, 0x10, RZ ;  /* 0x0000001030287819 */ /* 0x042fe400000006ff */
[----:B------:R-:W-:Y:S02]  /*9d40*/  LOP3.LUT R42, R48, 0xffff0000, RZ, 0xc0, !PT ;  /* 0xffff0000302a7812 */ /* 0x000fe400078ec0ff */
[C---:B------:R-:W-:Y:S02]  /*9d50*/  SHF.L.U32 R43, R49.reuse, 0x10, RZ ;  /* 0x00000010312b7819 */ /* 0x040fe400000006ff */
[----:B------:R-:W-:Y:S02]  /*9d60*/  LOP3.LUT R44, R49, 0xffff0000, RZ, 0xc0, !PT ;  /* 0xffff0000312c7812 */ /* 0x000fe400078ec0ff */
[C---:B------:R-:W-:Y:S02]  /*9d70*/  SHF.L.U32 R45, R50.reuse, 0x10, RZ ;  /* 0x00000010322d7819 */ /* 0x040fe400000006ff */
[----:B------:R-:W-:Y:S01]  /*9d80*/  LOP3.LUT R46, R50, 0xffff0000, RZ, 0xc0, !PT ;  /* 0xffff0000322e7812 */ /* 0x000fe200078ec0ff */
[----:B---3--:R-:W1:Y:S01]  /*9d90*/  LDTM.x32 R4, tmem[UR4+0x60] ;  /* 0x00006004000479ee */ /* 0x008e6200082c0000 */
[C---:B------:R-:W-:Y:S01]  /*9da0*/  SHF.L.U32 R47, R51.reuse, 0x10, RZ ;  /* 0x00000010332f7819 */ /* 0x040fe200000006ff */
[----:B------:R-:W-:Y:S01]  /*9db0*/  NOP ;  /* 0x0000000000007918 */ /* 0x000fe20000000000 */
[----:B------:R-:W-:Y:S02]  /*9dc0*/  LOP3.LUT R48, R51, 0xffff0000, RZ, 0xc0, !PT ;  /* 0xffff000033307812 */ /* 0x000fe400078ec0ff */
[C---:B------:R-:W-:Y:S02]  /*9dd0*/  SHF.L.U32 R49, R56.reuse, 0x10, RZ ;  /* 0x0000001038317819 */ /* 0x040fe400000006ff */
[----:B------:R-:W-:Y:S02]  /*9de0*/  LOP3.LUT R51, R56, 0xffff0000, RZ, 0xc0, !PT ;  /* 0xffff000038337812 */ /* 0x000fe400078ec0ff */
[C---:B------:R-:W-:Y:S02]  /*9df0*/  SHF.L.U32 R50, R57.reuse, 0x10, RZ ;  /* 0x0000001039327819 */ /* 0x040fe400000006ff */
[----:B------:R-:W-:Y:S02]  /*9e00*/  LOP3.LUT R52, R57, 0xffff0000, RZ, 0xc0, !PT ;  /* 0xffff000039347812 */ /* 0x000fe400078ec0ff */
[C---:B------:R-:W-:Y:S02]  /*9e10*/  SHF.L.U32 R53, R58.reuse, 0x10, RZ ;  /* 0x000000103a357819 */ /* 0x040fe400000006ff */
[----:B------:R-:W-:Y:S02]  /*9e20*/  LOP3.LUT R54, R58, 0xffff0000, RZ, 0xc0, !PT ;  /* 0xffff00003a367812 */ /* 0x000fe400078ec0ff */
[----:B------:R-:W-:Y:S02]  /*9e30*/  SHF.L.U32 R55, R59, 0x10, RZ ;  /* 0x000000103b377819 */ /* 0x000fe400000006ff */
[----:B------:R-:W-:Y:S02]  /*9e40*/  IADD3 R99, PT, PT, R99, 0xb0, RZ ;  /* 0x000000b063637810 */ /* 0x000fe40007ffe0ff */
[----:B------:R-:W-:Y:S02]  /*9e50*/  LOP3.LUT R56, R59, 0xffff0000, RZ, 0xc0, !PT ;  /* 0xffff00003b387812 */ /* 0x000fe400078ec0ff */
[----:B------:R-:W-:Y:S01]  /*9e60*/  SHF.L.U32 R57, R64, 0x10, RZ ;  /* 0x0000001040397819 */ /* 0x000fe200000006ff */
[----:B-1----:R-:W-:Y:S01]  /*9e70*/  FMUL R4, R38, R4 ;  /* 0x0000000426047220 */ /* 0x002fe20000400000 */
[----:B------:R-:W-:Y:S01]  /*9e80*/  LOP3.LUT R58, R64, 0xffff0000, RZ, 0xc0, !PT ;  /* 0xffff0000403a7812 */ /* 0x000fe200078ec0ff */
[C---:B------:R-:W-:Y:S01]  /*9e90*/  FMUL R5, R38.reuse, R5 ;  /* 0x0000000526057220 */ /* 0x040fe20000400000 */
[----:B------:R-:W-:Y:S01]  /*9ea0*/  LOP3.LUT R99, R99, 0xfefffff8, RZ, 0xc0, !PT ;  /* 0xfefffff863637812 */ /* 0x000fe200078ec0ff */
[C---:B------:R-:W-:Y:S01]  /*9eb0*/  FFMA R4, R41.reuse, R40, R4 ;  /* 0x0000002829047223 */ /* 0x040fe20000000004 */
[C---:B------:R-:W-:Y:S01]  /*9ec0*/  FMUL R6, R38.reuse, R6 ;  /* 0x0000000626067220 */ /* 0x040fe20000400000 */
[----:B------:R-:W-:Y:S01]  /*9ed0*/  FFMA R5, R41, R42, R5 ;  /* 0x0000002a29057223 */ /* 0x000fe20000000005 */
[----:B------:R-:W-:Y:S01]  /*9ee0*/  SHF.L.U32 R59, R65, 0x10, RZ ;  /* 0x00000010413b7819 */ /* 0x000fe200000006ff */
[----:B------:R1:W-:Y:S01]  /*9ef0*/  SYNCS.ARRIVE.TRANS64.RED.A1T0 RZ, [R99+URZ], RZ ;  /* 0x000000ff63ff79a7 */ /* 0x0003e200081004ff */
[----:B------:R-:W-:Y:S01]  /*9f00*/  FFMA R6, R41, R43, R6 ;  /* 0x0000002b29067223 */ /* 0x000fe20000000006 */
[C---:B------:R-:W-:Y:S01]  /*9f10*/  FMUL R7, R38.reuse, R7 ;  /* 0x0000000726077220 */ /* 0x040fe20000400000 */
[----:B------:R-:W-:Y:S01]  /*9f20*/  F2FP.BF16.F32.PACK_AB R100, R5, R4 ;  /* 0x000000040564723e */ /* 0x000fe200000010ff */
[C---:B------:R-:W-:Y:S01]  /*9f30*/  FMUL R8, R38.reuse, R8 ;  /* 0x0000000826087220 */ /* 0x040fe20000400000 */
[----:B------:R-:W-:Y:S01]  /*9f40*/  FMUL R9, R38, R9 ;  /* 0x0000000926097220 */ /* 0x000fe20000400000 */
[----:B------:R-:W-:Y:S01]  /*9f50*/  LOP3.LUT R60, R65, 0xffff0000, RZ, 0xc0, !PT ;  /* 0xffff0000413c7812 */ /* 0x000fe200078ec0ff */
[C---:B------:R-:W-:Y:S01]  /*9f60*/  FFMA R7, R41.reuse, R44, R7 ;  /* 0x0000002c29077223 */ /* 0x040fe20000000007 */
[C---:B------:R-:W-:Y:S01]  /*9f70*/  FFMA R8, R41.reuse, R45, R8 ;  /* 0x0000002d29087223 */ /* 0x040fe20000000008 */
[----:B------:R-:W-:Y:S01]  /*9f80*/  SHF.L.U32 R61, R66, 0x10, RZ ;  /* 0x00000010423d7819 */ /* 0x000fe200000006ff */
[----:B------:R-:W-:Y:S01]  /*9f90*/  FFMA R9, R41, R46, R9 ;  /* 0x0000002e29097223 */ /* 0x000fe20000000009 */
[C---:B------:R-:W-:Y:S01]  /*9fa0*/  FMUL R10, R38.reuse, R10 ;  /* 0x0000000a260a7220 */ /* 0x040fe20000400000 */
[----:B------:R-:W-:Y:S01]  /*9fb0*/  F2FP.BF16.F32.PACK_AB R101, R7, R6 ;  /* 0x000000060765723e */ /* 0x000fe200000010ff */
[C---:B------:R-:W-:Y:S01]  /*9fc0*/  FMUL R11, R38.reuse, R11 ;  /* 0x0000000b260b7220 */ /* 0x040fe20000400000 */
[----:B------:R-:W-:Y:S01]  /*9fd0*/  FMUL R0, R38, R12 ;  /* 0x0000000c26007220 */ /* 0x000fe20000400000 */
[----:B------:R-:W-:Y:S01]  /*9fe0*/  F2FP.BF16.F32.PACK_AB R102, R9, R8 ;  /* 0x000000080966723e */ /* 0x000fe200000010ff */
[C---:B------:R-:W-:Y:S01]  /*9ff0*/  FFMA R10, R41.reuse, R47, R10 ;  /* 0x0000002f290a7223 */ /* 0x040fe2000000000a */
[C---:B------:R-:W-:Y:S01]  /*a000*/  FFMA R11, R41.reuse, R48, R11 ;  /* 0x00000030290b7223 */ /* 0x040fe2000000000b */
[----:B------:R-:W-:Y:S01]  /*a010*/  LOP3.LUT R62, R66, 0xffff0000, RZ, 0xc0, !PT ;  /* 0xffff0000423e7812 */ /* 0x000fe200078ec0ff */
[----:B------:R-:W-:Y:S01]  /*a020*/  FFMA R0, R41, R49, R0 ;  /* 0x0000003129007223 */ /* 0x000fe20000000000 */
[C---:B------:R-:W-:Y:S01]  /*a030*/  FMUL R2, R38.reuse, R13 ;  /* 0x0000000d26027220 */ /* 0x040fe20000400000 */
[----:B------:R-:W-:Y:S01]  /*a040*/  SHF.L.U32 R63, R67, 0x10, RZ ;  /* 0x00000010433f7819 */ /* 0x000fe200000006ff */
[C---:B------:R-:W-:Y:S01]  /*a050*/  FMUL R3, R38.reuse, R14 ;  /* 0x0000000e26037220 */ /* 0x040fe20000400000 */
[----:B------:R-:W-:Y:S01]  /*a060*/  F2FP.BF16.F32.PACK_AB R103, R11, R10 ;  /* 0x0000000a0b67723e */ /* 0x000fe200000010ff */
[----:B------:R-:W-:Y:S01]  /*a070*/  FFMA R2, R41, R51, R2 ;  /* 0x0000003329027223 */ /* 0x000fe20000000002 */
[C---:B------:R-:W-:Y:S01]  /*a080*/  FMUL R15, R38.reuse, R15 ;  /* 0x0000000f260f7220 */ /* 0x040fe20000400000 */
[C---:B------:R-:W-:Y:S01]  /*a090*/  FMUL R12, R38.reuse, R16 ;  /* 0x00000010260c7220 */ /* 0x040fe20000400000 */
[----:B------:R-:W-:Y:S01]  /*a0a0*/  FMUL R13, R38, R17 ;  /* 0x00000011260d7220 */ /* 0x000fe20000400000 */
[----:B------:R1:W-:Y:S01]  /*a0b0*/  STS.128 [R95+0x6000], R100 ;  /* 0x006000645f007388 */ /* 0x0003e20000000c00 */
[----:B------:R-:W-:Y:S01]  /*a0c0*/  LOP3.LUT R64, R67, 0xffff0000, RZ, 0xc0, !PT ;  /* 0xffff000043407812 */ /* 0x000fe200078ec0ff */
[C---:B------:R-:W-:Y:S01]  /*a0d0*/  FFMA R3, R41.reuse, R50, R3 ;  /* 0x0000003229037223 */ /* 0x040fe20000000003 */
[----:B------:R-:W-:Y:S01]  /*a0e0*/  SHF.L.U32 R65, R72, 0x10, RZ ;  /* 0x0000001048417819 */ /* 0x000fe200000006ff */
[C---:B------:R-:W-:Y:S01]  /*a0f0*/  FFMA R15, R41.reuse, R52, R15 ;  /* 0x00000034290f7223 */ /* 0x040fe2000000000f */
[----:B------:R-:W-:Y:S01]  /*a100*/  F2FP.BF16.F32.PACK_AB R104, R2, R0 ;  /* 0x000000000268723e */ /* 0x000fe200000010ff */
[C---:B------:R-:W-:Y:S01]  /*a110*/  FFMA R12, R41.reuse, R53, R12 ;  /* 0x00000035290c7223 */ /* 0x040fe2000000000c */
[C---:B------:R-:W-:Y:S01]  /*a120*/  FFMA R13, R41.reuse, R54, R13 ;  /* 0x00000036290d7223 */ /* 0x040fe2000000000d */
[C---:B------:R-:W-:Y:S01]  /*a130*/  FMUL R14, R38.reuse, R18 ;  /* 0x00000012260e7220 */ /* 0x040fe20000400000 */
[C---:B------:R-:W-:Y:S01]  /*a140*/  FMUL R19, R38.reuse, R19 ;  /* 0x0000001326137220 */ /* 0x040fe20000400000 */
[C---:B------:R-:W-:Y:S01]  /*a150*/  FMUL R16, R38.reuse, R20 ;  /* 0x0000001426107220 */ /* 0x040fe20000400000 */
[C---:B------:R-:W-:Y:S01]  /*a160*/  FMUL R17, R38.reuse, R21 ;  /* 0x0000001526117220 */ /* 0x040fe20000400000 */
[C---:B------:R-:W-:Y:S01]  /*a170*/  FFMA R14, R41.reuse, R55, R14 ;  /* 0x00000037290e7223 */ /* 0x040fe2000000000e */
        /* <DEDUP_REMOVED lines=9> */
[----:B------:R-:W-:Y:S01]  /*a210*/  FFMA R23, R41, R60, R23 ;  /* 0x0000003c29177223 */ /* 0x000fe20000000017 */
[C---:B------:R-:W-:Y:S01]  /*a220*/  FMUL R27, R38.reuse, R27 ;  /* 0x0000001b261b7220 */ /* 0x040fe20000400000 */
[----:B------:R-:W-:Y:S01]  /*a230*/  F2FP.BF16.F32.PACK_AB R105, R15, R3 ;  /* 0x000000030f69723e */ /* 0x000fe200000010ff */
[----:B------:R-:W-:Y:S01]  /*a240*/  FFMA R20, R41, R61, R20 ;  /* 0x0000003d29147223 */ /* 0x000fe20000000014 */
[----:B------:R-:W-:Y:S01]  /*a250*/  F2FP.BF16.F32.PACK_AB R106, R13, R12 ;  /* 0x0000000c0d6a723e */ /* 0x000fe200000010ff */
[----:B------:R-:W-:Y:S01]  /*a260*/  FMUL R24, R38, R28 ;  /* 0x0000001c26187220 */ /* 0x000fe20000400000 */
[----:B------:R-:W-:Y:S01]  /*a270*/  F2FP.BF16.F32.PACK_AB R107, R19, R14 ;  /* 0x0000000e136b723e */ /* 0x000fe200000010ff */
[----:B------:R-:W-:Y:S01]  /*a280*/  FFMA R21, R41, R62, R21 ;  /* 0x0000003e29157223 */ /* 0x000fe20000000015 */
[----:B------:R-:W-:Y:S01]  /*a290*/  LOP3.LUT R66, R72, 0xffff0000, RZ, 0xc0, !PT ;  /* 0xffff000048427812 */ /* 0x000fe200078ec0ff */
[C---:B------:R-:W-:Y:S01]  /*a2a0*/  FMUL R25, R38.reuse, R29 ;  /* 0x0000001d26197220 */ /* 0x040fe20000400000 */
[----:B------:R-:W-:Y:S01]  /*a2b0*/  SHF.L.U32 R67, R73, 0x10, RZ ;  /* 0x0000001049437819 */ /* 0x000fe200000006ff */
[----:B------:R1:W-:Y:S01]  /*a2c0*/  STS.128 [R94+0x6010], R104 ;  /* 0x006010685e007388 */ /* 0x0003e20000000c00 */
[----:B------:R-:W-:Y:S01]  /*a2d0*/  FFMA R22, R41, R63, R22 ;  /* 0x0000003f29167223 */ /* 0x000fe20000000016 */
[----:B------:R-:W-:Y:S01]  /*a2e0*/  LOP3.LUT R68, R73, 0xffff0000, RZ, 0xc0, !PT ;  /* 0xffff000049447812 */ /* 0x000fe200078ec0ff */
[----:B------:R-:W-:Y:S01]  /*a2f0*/  FMUL R26, R38, R30 ;  /* 0x0000001e261a7220 */ /* 0x000fe20000400000 */
[C---:B------:R-:W-:Y:S01]  /*a300*/  FFMA R27, R41.reuse, R64, R27 ;  /* 0x00000040291b7223 */ /* 0x040fe2000000001b */
[----:B------:R-:W-:Y:S01]  /*a310*/  SHF.L.U32 R69, R74, 0x10, RZ ;  /* 0x000000104a457819 */ /* 0x000fe200000006ff */
[----:B------:R-:W-:Y:S01]  /*a320*/  FMUL R31, R38, R31 ;  /* 0x0000001f261f7220 */ /* 0x000fe20000400000 */
[C---:B------:R-:W-:Y:S01]  /*a330*/  FFMA R24, R41.reuse, R65, R24 ;  /* 0x0000004129187223 */ /* 0x040fe20000000018 */
[----:B------:R-:W-:Y:S01]  /*a340*/  LOP3.LUT R70, R74, 0xffff0000, RZ, 0xc0, !PT ;  /* 0xffff00004a467812 */ /* 0x000fe200078ec0ff */
[C---:B------:R-:W-:Y:S01]  /*a350*/  FMUL R28, R38.reuse, R32 ;  /* 0x00000020261c7220 */ /* 0x040fe20000400000 */
[----:B------:R-:W-:Y:S01]  /*a360*/  FFMA R25, R41, R66, R25 ;  /* 0x0000004229197223 */ /* 0x000fe20000000019 */
[----:B------:R-:W-:Y:S01]  /*a370*/  SHF.L.U32 R71, R75, 0x10, RZ ;  /* 0x000000104b477819 */ /* 0x000fe200000006ff */
[C---:B------:R-:W-:Y:S01]  /*a380*/  FMUL R29, R38.reuse, R33 ;  /* 0x00000021261d7220 */ /* 0x040fe20000400000 */
[----:B------:R-:W-:Y:S01]  /*a390*/  FFMA R26, R41, R67, R26 ;  /* 0x00000043291a7223 */ /* 0x000fe2000000001a */
[----:B------:R-:W-:Y:S01]  /*a3a0*/  LOP3.LUT R72, R75, 0xffff0000, RZ, 0xc0, !PT ;  /* 0xffff00004b487812 */ /* 0x000fe200078ec0ff */
        /* <DEDUP_REMOVED lines=8> */
[----:B------:R-:W-:Y:S01]  /*a430*/  FFMA R30, R41, R71, R30 ;  /* 0x00000047291e7223 */ /* 0x000fe2000000001e */
[----:B------:R-:W-:Y:S01]  /*a440*/  F2FP.BF16.F32.PACK_AB R111, R27, R22 ;  /* 0x000000161b6f723e */ /* 0x000fe200000010ff */
[----:B------:R-:W-:Y:S01]  /*a450*/  FFMA R35, R41, R72, R35 ;  /* 0x0000004829237223 */ /* 0x000fe20000000023 */
[----:B------:R-:W-:Y:S02]  /*a460*/  F2FP.BF16.F32.PACK_AB R112, R25, R24 ;  /* 0x000000181970723e */ /* 0x000fe400000010ff */
[----:B------:R-:W-:Y:S01]  /*a470*/  F2FP.BF16.F32.PACK_AB R113, R31, R26 ;  /* 0x0000001a1f71723e */ /* 0x000fe200000010ff */
[----:B------:R1:W-:Y:S01]  /*a480*/  STS.128 [R93+0x6020], R108 ;  /* 0x0060206c5d007388 */ /* 0x0003e20000000c00 */
        /* <DEDUP_REMOVED lines=21> */
.L_x_143:
[----:B------:R-:W-:Y:S05]  /*a5e0*/  BSYNC.RECONVERGENT B0 ;  /* 0x0000000000007941 */ /* 0x000fea0003800200 */
.L_x_142:
[----:B------:R-:W-:Y:S01]  /*a5f0*/  BAR.SYNC.DEFER_BLOCKING 0x1, 0x80 ;  /* 0x0042000000007b1d */ /* 0x000fe20000010000 */
[----:B------:R-:W-:Y:S01]  /*a600*/  UISETP.NE.AND UP0, UPT, UR46, -0x4, UPT ;  /* 0xfffffffc2e00788c */ /* 0x000fe2000bf05270 */
[----:B------:R-:W-:Y:S08]  /*a610*/  IADD3 R0, PT, PT, R36, 0x1, RZ ;  /* 0x0000000124007810 */ /* 0x000ff00007ffe0ff */
[----:B------:R-:W-:Y:S05]  /*a620*/  BRA.U !UP0, `(.L_x_144) ;  /* 0x00000001082c7547 */ /* 0x000fea000b800000 */
[----:B------:R-:W-:Y:S01]  /*a630*/  ISETP.NE.AND P0, PT, R98, RZ, PT ;  /* 0x000000ff6200720c */ /* 0x000fe20003f05270 */
[----:B------:R-:W-:Y:S01]  /*a640*/  IMAD.U32 R3, RZ, RZ, UR45 ;  /* 0x0000002dff037e24 */ /* 0x000fe2000f8e00ff */
[----:B------:R-:W-:Y:S11]  /*a650*/  R2UR UR4, R84 ;  /* 0x00000000540472ca */ /* 0x000ff600000e0000 */
[----:B------:R-:W-:Y:S02]  /*a660*/  @P0 LEA R3, R3, UR43, 0x3 ;  /* 0x0000002b03030c11 */ /* 0x000fe4000f8e18ff */
[----:B------:R-:W-:Y:S01]  /*a670*/  IMAD.U32 R2, RZ, RZ, UR4 ;  /* 0x00000004ff027e24 */ /* 0x000fe2000f8e00ff */
[----:B------:R-:W-:Y:S02]  /*a680*/  UIADD3 UR4, UPT, UPT, UR45, 0x1, URZ ;  /* 0x000000012d047890 */ /* 0x000fe4000fffe0ff */
[----:B------:R-:W-:Y:S02]  /*a690*/  @P0 VIADD R3, R3, 0x50 ;  /* 0x0000005003030836 */ /* 0x000fe40000000000 */
[----:B------:R-:W-:Y:S03]  /*a6a0*/  UISETP.NE.AND UP0, UPT, UR4, 0x4, UPT ;  /* 0x000000040400788c */ /* 0x000fe6000bf05270 */
[----:B------:R-:W-:Y:S01]  /*a6b0*/  @P0 PRMT R2, R2, 0x654, R3 ;  /* 0x0000065402020816 */ /* 0x000fe20000000003 */
[----:B------:R-:W-:Y:S03]  /*a6c0*/  USEL UR45, UR4, URZ, UP0 ;  /* 0x000000ff042d7287 */ /* 0x000fe60008000000 */
[----:B------:R3:W-:Y:S09]  /*a6d0*/  @P0 SYNCS.ARRIVE.TRANS64.RED.A1T0 RZ, [R2+URZ], RZ ;  /* 0x000000ff02ff09a7 */ /* 0x0007f200081004ff */
.L_x_144:
[----:B------:R-:W-:Y:S01]  /*a6e0*/  R2UR UR5, R83 ;  /* 0x00000000530572ca */ /* 0x000fe200000e0000 */
[----:B------:R-:W-:Y:S01]  /*a6f0*/  UISETP.NE.AND UP0, UPT, UR61, URZ, UPT ;  /* 0x000000ff3d00728c */ /* 0x000fe2000bf05270 */
[----:B------:R-:W-:Y:S01]  /*a700*/  R2UR UR4, R82 ;  /* 0x00000000520472ca */ /* 0x000fe200000e0000 */
[----:B------:R-:W-:Y:S01]  /*a710*/  UIADD3 UR46, UPT, UPT, UR46, 0x4, URZ ;  /* 0x000000042e2e7890 */ /* 0x000fe2000fffe0ff */
[----:B------:R-:W-:Y:S01]  /*a720*/  ISETP.NE.AND P0, PT, R88, 0x2, PT ;  /* 0x000000025800780c */ /* 0x000fe20003f05270 */
[----:B------:R-:W-:Y:S01]  /*a730*/  UMOV UR52, UR60 ;  /* 0x0000003c00347c82 */ /* 0x000fe20008000000 */
[----:B------:R-:W-:Y:S02]  /*a740*/  ISETP.NE.AND P1, PT, R0, 0x2, PT ;  /* 0x000000020000780c */ /* 0x000fe40003f25270 */
[----:B------:R-:W-:Y:S02]  /*a750*/  SEL R3, RZ, 0x1, P0 ;  /* 0x00000001ff037807 */ /* 0x000fe40000000000 */
[----:B---3--:R-:W-:Y:S02]  /*a760*/  SEL R2, RZ, 0x1, P1 ;  /* 0x00000001ff027807 */ /* 0x008fe40000800000 */
[----:B------:R-:W-:Y:S01]  /*a770*/  LOP3.LUT R90, R90, R3, RZ, 0x3c, !PT ;  /* 0x000000035a5a7212 */ /* 0x000fe200078e3cff */
[----:B------:R-:W-:Y:S01]  /*a780*/  UIADD3 UR28, UPT, UPT, UR37, UR5, URZ ;  /* 0x00000005251c7290 */ /* 0x000fe2000fffe0ff */
[----:B------:R-:W-:Y:S01]  /*a790*/  LOP3.LUT R91, R91, R2, RZ, 0x3c, !PT ;  /* 0x000000025b5b7212 */ /* 0x000fe200078e3cff */
[----:B------:R-:W-:Y:S01]  /*a7a0*/  UIADD3 UR12, UPT, UPT, UR36, UR4, URZ ;  /* 0x00000004240c7290 */ /* 0x000fe2000fffe0ff */
[----:B------:R-:W-:Y:S02]  /*a7b0*/  SEL R88, R88, RZ, P0 ;  /* 0x000000ff58587207 */ /* 0x000fe40000000000 */
[----:B------:R-:W-:Y:S01]  /*a7c0*/  SEL R36, R0, RZ, P1 ;  /* 0x000000ff00247207 */ /* 0x000fe20000800000 */
[----:B------:R-:W-:Y:S08]  /*a7d0*/  BRA.U UP0, `(.L_x_145) ;  /* 0xffffffbd00d87547 */ /* 0x000ff0000b83ffff */
[----:B------:R-:W-:-:S13]  /*a7e0*/  R2UR UR4, R85 ;  /* 0x00000000550472ca */ /* 0x000fda00000e0000 */
[----:B------:R-:W-:-:S09]  /*a7f0*/  UISETP.NE.AND UP0, UPT, UR4, URZ, UPT ;  /* 0x000000ff0400728c */ /* 0x000fd2000bf05270 */
[----:B------:R-:W-:Y:S05]  /*a800*/  BRA.U !UP0, `(.L_x_146) ;  /* 0x0000000108487547 */ /* 0x000fea000b800000 */
[----:B------:R-:W3:Y:S02]  /*a810*/  LDCU.64 UR4, c[0x0][0xc90] ;  /* 0x00019200ff0477ac */ /* 0x000ee40008000a00 */
[----:B---3--:R-:W-:-:S04]  /*a820*/  UISETP.NE.U32.AND UP0, UPT, UR4, URZ, UPT ;  /* 0x000000ff0400728c */ /* 0x008fc8000bf05070 */
[----:B------:R-:W-:-:S09]  /*a830*/  UISETP.NE.AND.EX UP0, UPT, UR5, URZ, UPT, UP0 ;  /* 0x000000ff0500728c */ /* 0x000fd2000bf05300 */
[----:B------:R-:W-:Y:S05]  /*a840*/  BRA.U UP0, `(.L_x_147) ;  /* 0x00000001000c7547 */ /* 0x000fea000b800000 */
[----:B------:R-:W-:-:S13]  /*a850*/  FSETP.NEU.AND P0, PT, R41, RZ, PT ;  /* 0x000000ff2900720b */ /* 0x000fda0003f0d000 */
[----:B------:R-:W-:Y:S05]  /*a860*/  @!P0 EXIT ;  /* 0x000000000000894d */ /* 0x000fea0003800000 */
[----:B------:R-:W-:Y:S05]  /*a870*/  BRA `(.L_x_146) ;  /* 0x00000000002c7947 */ /* 0x000fea0003800000 */
.L_x_147:
[----:B------:R-:W-:Y:S01]  /*a880*/  ISETP.NE.AND P0, PT, R87, RZ, PT ;  /* 0x000000ff5700720c */ /* 0x000fe20003f05270 */
[----:B------:R-:W-:-:S12]  /*a890*/  BSSY.RECONVERGENT B0, `(.L_x_146) ;  /* 0x0000009000007945 */ /* 0x000fd80003800200 */
[----:B------:R-:W-:Y:S05]  /*a8a0*/  @P0 BRA `(.L_x_148) ;  /* 0x0000000000140947 */ /* 0x000fea0003800000 */
[----:B------:R-:W3:Y:S02]  /*a8b0*/  LDCU.64 UR4, c[0x0][0xc88] ;  /* 0x00019100ff0477ac */ /* 0x000ee40008000a00 */
[----:B---3--:R-:W-:-:S04]  /*a8c0*/  ISETP.NE.U32.AND P0, PT, RZ, UR4, PT ;  /* 0x00000004ff007c0c */ /* 0x008fc8000bf05070 */
[----:B------:R-:W-:-:S13]  /*a8d0*/  ISETP.NE.AND.EX P0, PT, RZ, UR5, PT, P0 ;  /* 0x00000005ff007c0c */ /* 0x000fda000bf05300 */
[----:B------:R-:W-:Y:S05]  /*a8e0*/  @!P0 EXIT ;  /* 0x000000000000894d */ /* 0x000fea0003800000 */
[----:B------:R-:W-:Y:S05]  /*a8f0*/  BRA `(.L_x_149) ;  /* 0x0000000000087947 */ /* 0x000fea0003800000 */
.L_x_148:
[----:B------:R-:W-:-:S13]  /*a900*/  FSETP.NEU.AND P0, PT, R41, RZ, PT ;  /* 0x000000ff2900720b */ /* 0x000fda0003f0d000 */
[----:B------:R-:W-:Y:S05]  /*a910*/  @!P0 EXIT ;  /* 0x000000000000894d */ /* 0x000fea0003800000 */
.L_x_149:
[----:B------:R-:W-:Y:S05]  /*a920*/  BSYNC.RECONVERGENT B0 ;  /* 0x0000000000007941 */ /* 0x000fea0003800200 */
.L_x_146:
[----:B------:R-:W-:Y:S01]  /*a930*/  R2UR UR5, R84 ;  /* 0x00000000540572ca */ /* 0x000fe200000e0000 */
[----:B------:R-:W-:Y:S01]  /*a940*/  ULEA UR4, UR45, UR43, 0x3 ;  /* 0x0000002b2d047291 */ /* 0x000fe2000f8e18ff */
[----:B------:R-:W-:-:S04]  /*a950*/  DEPBAR.LE SB0, 0x0 ;  /* 0x000080000000791a */ /* 0x000fc80000000000 */
[----:B------:R-:W-:-:S07]  /*a960*/  UIADD3 UR4, UPT, UPT, UR4, 0x50, URZ ;  /* 0x0000005004047890 */ /* 0x000fce000fffe0ff */
[----:B------:R-:W-:-:S09]  /*a970*/  UPRMT UR4, UR5, 0x654, UR4 ;  /* 0x0000065405047896 */ /* 0x000fd20008000004 */
[----:B------:R-:W-:Y:S01]  /*a980*/  SYNCS.ARRIVE.TRANS64.RED.A1T0 RZ, [UR4], RZ ;  /* 0x000000ffffff79a7 */ /* 0x000fe20008100404 */
[----:B------:R-:W-:Y:S05]  /*a990*/  EXIT ;  /* 0x000000000000794d */ /* 0x000fea0003800000 */
.L_x_24:
[----:B-1----:R1:W2:Y:S02]  /*a9a0*/  SYNCS.PHASECHK.TRANS64.TRYWAIT P0, [R3+URZ+0xd0], R2 ;  /* 0x0000d002030075a7 */ /* 0x0022a400080011ff */
[----:B--2---:R-:W-:Y:S05]  /*a9b0*/  @!P0 NANOSLEEP.SYNCS 0x989680 ;  /* 0x009896800000895d */ /* 0x004fea0003900000 */
[----:B------:R-:W2:Y:S02]  /*a9c0*/  @!P0 SYNCS.PHASECHK.TRANS64 P0, [R3+URZ+0xd0], R2 ;  /* 0x0000d002030085a7 */ /* 0x000ea400080010ff */
[----:B--2---:R-:W-:Y:S05]  /*a9d0*/  @!P0 BRA `(.L_x_24) ;  /* 0xfffffffc00f08947 */ /* 0x004fea000383ffff */
[----:B------:R-:W-:Y:S05]  /*a9e0*/  BRA `(.L_x_150) ;  /* 0xffffff7000607947 */ /* 0x000fea000383ffff */
.L_x_27:
[----:B-1----:R-:W-:-:S07]  /*a9f0*/  MOV R0, UR6 ;  /* 0x0000000600007c02 */ /* 0x002fce0008000f00 */
.L_x_151:
[----:B-1----:R1:W2:Y:S02]  /*aa00*/  SYNCS.PHASECHK.TRANS64.TRYWAIT P0, [R0+URZ+0x18], R3 ;  /* 0x00001803000075a7 */ /* 0x0022a400080011ff */
[----:B--2---:R-:W-:Y:S05]  /*aa10*/  @!P0 NANOSLEEP.SYNCS 0x989680 ;  /* 0x009896800000895d */ /* 0x004fea0003900000 */
[----:B------:R-:W2:Y:S02]  /*aa20*/  @!P0 SYNCS.PHASECHK.TRANS64 P0, [R0+URZ+0x18], R3 ;  /* 0x00001803000085a7 */ /* 0x000ea400080010ff */
[----:B--2---:R-:W-:Y:S05]  /*aa30*/  @!P0 BRA `(.L_x_151) ;  /* 0xfffffffc00f08947 */ /* 0x004fea000383ffff */
[----:B------:R-:W-:Y:S05]  /*aa40*/  BRA `(.L_x_26) ;  /* 0xffffff7000d07947 */ /* 0x000fea000383ffff */
.L_x_36:
[----:B-1----:R-:W-:-:S07]  /*aa50*/  MOV R0, UR14 ;  /* 0x0000000e00007c02 */ /* 0x002fce0008000f00 */
.L_x_152:
[----:B-1----:R1:W2:Y:S02]  /*aa60*/  SYNCS.PHASECHK.TRANS64.TRYWAIT P0, [R0+URZ+0x18], R3 ;  /* 0x00001803000075a7 */ /* 0x0022a400080011ff */
[----:B--2---:R-:W-:Y:S05]  /*aa70*/  @!P0 NANOSLEEP.SYNCS 0x989680 ;  /* 0x009896800000895d */ /* 0x004fea0003900000 */
[----:B------:R-:W2:Y:S02]  /*aa80*/  @!P0 SYNCS.PHASECHK.TRANS64 P0, [R0+URZ+0x18], R3 ;  /* 0x00001803000085a7 */ /* 0x000ea400080010ff */
[----:B--2---:R-:W-:Y:S05]  /*aa90*/  @!P0 BRA `(.L_x_152) ;  /* 0xfffffffc00f08947 */ /* 0x004fea000383ffff */
[----:B------:R-:W-:Y:S05]  /*aaa0*/  BRA `(.L_x_35) ;  /* 0xffffff7800207947 */ /* 0x000fea000383ffff */
.L_x_43:
[----:B-1----:R1:W4:Y:S02]  /*aab0*/  SYNCS.PHASECHK.TRANS64.TRYWAIT P0, [R3+URZ+0x80], R0 ;  /* 0x00008000030075a7 */ /* 0x00232400080011ff */
[----:B----4-:R-:W-:Y:S05]  /*aac0*/  @!P0 NANOSLEEP.SYNCS 0x989680 ;  /* 0x009896800000895d */ /* 0x010fea0003900000 */
[----:B------:R-:W4:Y:S02]  /*aad0*/  @!P0 SYNCS.PHASECHK.TRANS64 P0, [R3+URZ+0x80], R0 ;  /* 0x00008000030085a7 */ /* 0x000f2400080010ff */
[----:B----4-:R-:W-:Y:S05]  /*aae0*/  @!P0 BRA `(.L_x_43) ;  /* 0xfffffffc00f08947 */ /* 0x010fea000383ffff */
[----:B------:R-:W-:Y:S05]  /*aaf0*/  BRA `(.L_x_153) ;  /* 0xffffff7c00507947 */ /* 0x000fea000383ffff */
.L_x_47:
[----:B-1----:R-:W-:-:S07]  /*ab00*/  MOV R0, UR4 ;  /* 0x0000000400007c02 */ /* 0x002fce0008000f00 */
.L_x_154:
[----:B-1----:R1:W2:Y:S02]  /*ab10*/  SYNCS.PHASECHK.TRANS64.TRYWAIT P0, [R0+URZ], R3 ;  /* 0x00000003000075a7 */ /* 0x0022a400080011ff */
[----:B--2---:R-:W-:Y:S05]  /*ab20*/  @!P0 NANOSLEEP.SYNCS 0x989680 ;  /* 0x009896800000895d */ /* 0x004fea0003900000 */
[----:B------:R-:W2:Y:S02]  /*ab30*/  @!P0 SYNCS.PHASECHK.TRANS64 P0, [R0+URZ], R3 ;  /* 0x00000003000085a7 */ /* 0x000ea400080010ff */
[----:B--2---:R-:W-:Y:S05]  /*ab40*/  @!P0 BRA `(.L_x_154) ;  /* 0xfffffffc00f08947 */ /* 0x004fea000383ffff */
[----:B------:R-:W-:Y:S05]  /*ab50*/  BRA `(.L_x_155) ;  /* 0xffffff8000fc7947 */ /* 0x000fea000383ffff */
.L_x_48:
[----:B------:R-:W-:-:S07]  /*ab60*/  MOV R0, UR5 ;  /* 0x0000000500007c02 */ /* 0x000fce0008000f00 */
.L_x_156:
[----:B-1----:R1:W2:Y:S02]  /*ab70*/  SYNCS.PHASECHK.TRANS64.TRYWAIT P0, [R0+URZ], R3 ;  /* 0x00000003000075a7 */ /* 0x0022a400080011ff */
[----:B--2---:R-:W-:Y:S05]  /*ab80*/  @!P0 NANOSLEEP.SYNCS 0x989680 ;  /* 0x009896800000895d */ /* 0x004fea0003900000 */
[----:B------:R-:W2:Y:S02]  /*ab90*/  @!P0 SYNCS.PHASECHK.TRANS64 P0, [R0+URZ], R3 ;  /* 0x00000003000085a7 */ /* 0x000ea400080010ff */
[----:B--2---:R-:W-:Y:S05]  /*aba0*/  @!P0 BRA `(.L_x_156) ;  /* 0xfffffffc00f08947 */ /* 0x004fea000383ffff */
[----:B------:R-:W-:Y:S05]  /*abb0*/  BRA `(.L_x_157) ;  /* 0xffffff8400087947 */ /* 0x000fea000383ffff */
.L_x_51:
[----:B--2---:R2:W3:Y:S02]  /*abc0*/  SYNCS.PHASECHK.TRANS64.TRYWAIT P0, [R0+URZ+0xc0], R9 ;  /* 0x0000c009000075a7 */ /* 0x0044e400080011ff */
[----:B---3--:R-:W-:Y:S05]  /*abd0*/  @!P0 NANOSLEEP.SYNCS 0x989680 ;  /* 0x009896800000895d */ /* 0x008fea0003900000 */
[----:B------:R-:W3:Y:S02]  /*abe0*/  @!P0 SYNCS.PHASECHK.TRANS64 P0, [R0+URZ+0xc0], R9 ;  /* 0x0000c009000085a7 */ /* 0x000ee400080010ff */
[----:B---3--:R-:W-:Y:S05]  /*abf0*/  @!P0 BRA `(.L_x_51) ;  /* 0xfffffffc00f08947 */ /* 0x008fea000383ffff */
[----:B------:R-:W-:Y:S05]  /*ac00*/  BRA `(.L_x_158) ;  /* 0xffffff8400707947 */ /* 0x000fea000383ffff */
.L_x_52:
[----:B------:R-:W-:-:S07]  /*ac10*/  MOV R0, UR4 ;  /* 0x0000000400007c02 */ /* 0x000fce0008000f00 */
.L_x_159:
[----:B--2---:R2:W3:Y:S02]  /*ac20*/  SYNCS.PHASECHK.TRANS64.TRYWAIT P0, [R0+URZ+0x90], R11 ;  /* 0x0000900b000075a7 */ /* 0x0044e400080011ff */
[----:B---3--:R-:W-:Y:S05]  /*ac30*/  @!P0 NANOSLEEP.SYNCS 0x989680 ;  /* 0x009896800000895d */ /* 0x008fea0003900000 */
[----:B------:R-:W3:Y:S02]  /*ac40*/  @!P0 SYNCS.PHASECHK.TRANS64 P0, [R0+URZ+0x90], R11 ;  /* 0x0000900b000085a7 */ /* 0x000ee400080010ff */
[----:B---3--:R-:W-:Y:S05]  /*ac50*/  @!P0 BRA `(.L_x_159) ;  /* 0xfffffffc00f08947 */ /* 0x008fea000383ffff */
[----:B------:R-:W-:Y:S05]  /*ac60*/  BRA `(.L_x_160) ;  /* 0xffffff8400807947 */ /* 0x000fea000383ffff */
.L_x_53:
[----:B--2---:R2:W3:Y:S02]  /*ac70*/  SYNCS.PHASECHK.TRANS64.TRYWAIT P1, [R0+URZ+0x80], R9 ;  /* 0x00008009000075a7 */ /* 0x0044e400080211ff */
[----:B---3--:R-:W-:Y:S05]  /*ac80*/  @!P1 NANOSLEEP.SYNCS 0x989680 ;  /* 0x009896800000995d */ /* 0x008fea0003900000 */
[----:B------:R-:W3:Y:S02]  /*ac90*/  @!P1 SYNCS.PHASECHK.TRANS64 P1, [R0+URZ+0x80], R9 ;  /* 0x00008009000095a7 */ /* 0x000ee400080210ff */
[----:B---3--:R-:W-:Y:S05]  /*aca0*/  @!P1 BRA `(.L_x_53) ;  /* 0xfffffffc00f09947 */ /* 0x008fea000383ffff */
[----:B------:R-:W-:Y:S05]  /*acb0*/  BRA `(.L_x_161) ;  /* 0xffffff8400b07947 */ /* 0x000fea000383ffff */
.L_x_56:
[----:B------:R-:W-:-:S07]  /*acc0*/  MOV R0, UR4 ;  /* 0x0000000400007c02 */ /* 0x000fce0008000f00 */
.L_x_162:
[----:B--2---:R2:W3:Y:S02]  /*acd0*/  SYNCS.PHASECHK.TRANS64.TRYWAIT P0, [R0+URZ+0x90], R3 ;  /* 0x00009003000075a7 */ /* 0x0044e400080011ff */
[----:B---3--:R-:W-:Y:S05]  /*ace0*/  @!P0 NANOSLEEP.SYNCS 0x989680 ;  /* 0x009896800000895d */ /* 0x008fea0003900000 */
[----:B------:R-:W3:Y:S02]  /*acf0*/  @!P0 SYNCS.PHASECHK.TRANS64 P0, [R0+URZ+0x90], R3 ;  /* 0x00009003000085a7 */ /* 0x000ee400080010ff */
[----:B---3--:R-:W-:Y:S05]  /*ad00*/  @!P0 BRA `(.L_x_162) ;  /* 0xfffffffc00f08947 */ /* 0x008fea000383ffff */
[----:B------:R-:W-:Y:S05]  /*ad10*/  BRA `(.L_x_55) ;  /* 0xffffff8800047947 */ /* 0x000fea000383ffff */
.L_x_65:
[----:B--2---:R-:W-:-:S04]  /*ad20*/  MOV R7, UR5 ;  /* 0x0000000500077c02 */ /* 0x004fc80008000f00 */
[----:B------:R2:W3:Y:S03]  /*ad30*/  SYNCS.PHASECHK.TRANS64.TRYWAIT P0, [R7+URZ+0x8], R8 ;  /* 0x00000808070075a7 */ /* 0x0004e600080011ff */
[----:B---3--:R-:W-:Y:S05]  /*ad40*/  @!P0 NANOSLEEP.SYNCS 0x989680 ;  /* 0x009896800000895d */ /* 0x008fea0003900000 */
[----:B------:R-:W3:Y:S02]  /*ad50*/  @!P0 SYNCS.PHASECHK.TRANS64 P0, [R7+URZ+0x8], R8 ;  /* 0x00000808070085a7 */ /* 0x000ee400080010ff */
[----:B---3--:R-:W-:Y:S05]  /*ad60*/  @!P0 BRA `(.L_x_65) ;  /* 0xfffffffc00ec8947 */ /* 0x008fea000383ffff */
[----:B------:R-:W-:Y:S05]  /*ad70*/  BRA `(.L_x_64) ;  /* 0xffffff8800c47947 */ /* 0x000fea000383ffff */
.L_x_67:
[----:B------:R-:W-:Y:S01]  /*ad80*/  BSSY B0, `(.L_x_163) ;  /* 0x0000006000007945 */ /* 0x000fe20003800000 */
[----:B------:R-:W-:-:S07]  /*ad90*/  MOV R15, 0xffffffff ;  /* 0xffffffff000f7802 */ /* 0x000fce0000000f00 */
[----:B-12--5:R-:W-:Y:S05]  /*ada0*/  WARPSYNC.COLLECTIVE R15, `(.L_x_164) ;  /* 0x000000000f0c7348 */ /* 0x026fea0003c00000 */
[----:B------:R-:W-:Y:S02]  /*adb0*/  ELECT P6, UR79, PT ;  /* 0x00000000004f782f */ /* 0x000fe400038c0000 */
[----:B------:R-:W-:Y:S01]  /*adc0*/  MOV R14, UR79 ;  /* 0x0000004f000e7c02 */ /* 0x000fe20008000f00 */
[----:B-12--5:R-:W-:Y:S10]  /*add0*/  ENDCOLLECTIVE ;  /* 0x000000000000791b */ /* 0x026ff40003800000 */
.L_x_164:
[----:B------:R-:W-:Y:S05]  /*ade0*/  BSYNC B0 ;  /* 0x0000000000007941 */ /* 0x000fea0003800000 */
.L_x_163:
[----:B------:R-:W-:Y:S01]  /*adf0*/  PLOP3.LUT P0, PT, P6, PT, PT, 0x80, 0x8 ;  /* 0x000000000008781c */ /* 0x000fe2000370f070 */
[----:B------:R-:W-:-:S12]  /*ae00*/  BRA `(.L_x_165) ;  /* 0xffffff8800f47947 */ /* 0x000fd8000383ffff */
.L_x_69:
[----:B--2---:R-:W-:-:S04]  /*ae10*/  MOV R5, UR5 ;  /* 0x0000000500057c02 */ /* 0x004fc80008000f00 */
[----:B------:R2:W3:Y:S03]  /*ae20*/  SYNCS.PHASECHK.TRANS64.TRYWAIT P0, [R5+URZ+0x8], R6 ;  /* 0x00000806050075a7 */ /* 0x0004e600080011ff */
[----:B---3--:R-:W-:Y:S05]  /*ae30*/  @!P0 NANOSLEEP.SYNCS 0x989680 ;  /* 0x009896800000895d */ /* 0x008fea0003900000 */
[----:B------:R-:W3:Y:S02]  /*ae40*/  @!P0 SYNCS.PHASECHK.TRANS64 P0, [R5+URZ+0x8], R6 ;  /* 0x00000806050085a7 */ /* 0x000ee400080010ff */
[----:B---3--:R-:W-:Y:S05]  /*ae50*/  @!P0 BRA `(.L_x_69) ;  /* 0xfffffffc00ec8947 */ /* 0x008fea000383ffff */
[----:B------:R-:W-:Y:S05]  /*ae60*/  BRA `(.L_x_68) ;  /* 0xffffff8800f87947 */ /* 0x000fea000383ffff */
.L_x_70:
[----:B-1----:R1:W2:Y:S02]  /*ae70*/  SYNCS.PHASECHK.TRANS64.TRYWAIT P0, [R0+URZ+0x80], R9 ;  /* 0x00008009000075a7 */ /* 0x0022a400080011ff */
[----:B--2---:R-:W-:Y:S05]  /*ae80*/  @!P0 NANOSLEEP.SYNCS 0x989680 ;  /* 0x009896800000895d */ /* 0x004fea0003900000 */
[----:B------:R-:W2:Y:S02]  /*ae90*/  @!P0 SYNCS.PHASECHK.TRANS64 P0, [R0+URZ+0x80], R9 ;  /* 0x00008009000085a7 */ /* 0x000ea400080010ff */
[----:B--2---:R-:W-:Y:S05]  /*aea0*/  @!P0 BRA `(.L_x_70) ;  /* 0xfffffffc00f08947 */ /* 0x004fea000383ffff */
[----:B------:R-:W-:Y:S05]  /*aeb0*/  BRA `(.L_x_166) ;  /* 0xffffff9400687947 */ /* 0x000fea000383ffff */
.L_x_72:
[----:B------:R-:W-:-:S13]  /*aec0*/  R2UR UR4, R8 ;  /* 0x00000000080472ca */ /* 0x000fda00000e0000 */
[----:B------:R-:W-:-:S07]  /*aed0*/  MOV R0, UR4 ;  /* 0x0000000400007c02 */ /* 0x000fce0008000f00 */
.L_x_167:
[----:B-1----:R1:W2:Y:S02]  /*aee0*/  SYNCS.PHASECHK.TRANS64.TRYWAIT P0, [R0+URZ+0xb0], R9 ;  /* 0x0000b009000075a7 */ /* 0x0022a400080011ff */
[----:B--2---:R-:W-:Y:S05]  /*aef0*/  @!P0 NANOSLEEP.SYNCS 0x989680 ;  /* 0x009896800000895d */ /* 0x004fea0003900000 */
[----:B------:R-:W2:Y:S02]  /*af00*/  @!P0 SYNCS.PHASECHK.TRANS64 P0, [R0+URZ+0xb0], R9 ;  /* 0x0000b009000085a7 */ /* 0x000ea400080010ff */
[----:B--2---:R-:W-:Y:S05]  /*af10*/  @!P0 BRA `(.L_x_167) ;  /* 0xfffffffc00f08947 */ /* 0x004fea000383ffff */
[----:B------:R-:W-:Y:S05]  /*af20*/  BRA `(.L_x_168) ;  /* 0xffffff9400b87947 */ /* 0x000fea000383ffff */
.L_x_75:
[----:B------:R-:W-:Y:S07]  /*af30*/  MOV R0, UR7 ;  /* 0x0000000700007c02 */ /* 0x000fee0008000f00 */
.L_x_169:
[----:B-1----:R1:W2:Y:S02]  /*af40*/  SYNCS.PHASECHK.TRANS64.TRYWAIT P0, [R0+URZ], R9 ;  /* 0x00000009000075a7 */ /* 0x0022a400080011ff */
[----:B--2---:R-:W-:Y:S05]  /*af50*/  @!P0 NANOSLEEP.SYNCS 0x989680 ;  /* 0x009896800000895d */ /* 0x004fea0003900000 */
[----:B------:R-:W2:Y:S02]  /*af60*/  @!P0 SYNCS.PHASECHK.TRANS64 P0, [R0+URZ], R9 ;  /* 0x00000009000085a7 */ /* 0x000ea400080010ff */
[----:B--2---:R-:W-:Y:S05]  /*af70*/  @!P0 BRA `(.L_x_169) ;  /* 0xfffffffc00f08947 */ /* 0x004fea000383ffff */
[----:B------:R-:W-:Y:S05]  /*af80*/  BRA `(.L_x_74) ;  /* 0xffffff9400d07947 */ /* 0x000fea000383ffff */
.L_x_79:
[----:B-1----:R-:W-:-:S07]  /*af90*/  MOV R0, UR4 ;  /* 0x0000000400007c02 */ /* 0x002fce0008000f00 */
.L_x_170:
[----:B-1----:R1:W2:Y:S02]  /*afa0*/  SYNCS.PHASECHK.TRANS64.TRYWAIT P0, [R0+URZ], R5 ;  /* 0x00000005000075a7 */ /* 0x0022a400080011ff */
[----:B--2---:R-:W-:Y:S05]  /*afb0*/  @!P0 NANOSLEEP.SYNCS 0x989680 ;  /* 0x009896800000895d */ /* 0x004fea0003900000 */
[----:B------:R-:W2:Y:S02]  /*afc0*/  @!P0 SYNCS.PHASECHK.TRANS64 P0, [R0+URZ], R5 ;  /* 0x00000005000085a7 */ /* 0x000ea400080010ff */
[----:B--2---:R-:W-:Y:S05]  /*afd0*/  @!P0 BRA `(.L_x_170) ;  /* 0xfffffffc00f08947 */ /* 0x004fea000383ffff */
[----:B------:R-:W-:Y:S05]  /*afe0*/  BRA `(.L_x_171) ;  /* 0xffffff9c008c7947 */ /* 0x000fea000383ffff */
.L_x_82:
[----:B------:R-:W-:-:S07]  /*aff0*/  MOV R0, UR49 ;  /* 0x0000003100007c02 */ /* 0x000fce0008000f00 */
.L_x_172:
[----:B-1----:R1:W2:Y:S02]  /*b000*/  SYNCS.PHASECHK.TRANS64.TRYWAIT P1, [R0+URZ+0xe0], R5 ;  /* 0x0000e005000075a7 */ /* 0x0022a400080211ff */
[----:B--2---:R-:W-:Y:S05]  /*b010*/  @!P1 NANOSLEEP.SYNCS 0x989680 ;  /* 0x009896800000995d */ /* 0x004fea0003900000 */
[----:B------:R-:W2:Y:S02]  /*b020*/  @!P1 SYNCS.PHASECHK.TRANS64 P1, [R0+URZ+0xe0], R5 ;  /* 0x0000e005000095a7 */ /* 0x000ea400080210ff */
[----:B--2---:R-:W-:Y:S05]  /*b030*/  @!P1 BRA `(.L_x_172) ;  /* 0xfffffffc00f09947 */ /* 0x004fea000383ffff */
[----:B------:R-:W-:Y:S05]  /*b040*/  BRA `(.L_x_173) ;  /* 0xffffff9c00e07947 */ /* 0x000fea000383ffff */
.L_x_87:
[----:B--2---:R2:W3:Y:S02]  /*b050*/  SYNCS.PHASECHK.TRANS64.TRYWAIT P0, [R8+URZ+0x80], R5 ;  /* 0x00008005080075a7 */ /* 0x0044e400080011ff */
[----:B---3--:R-:W-:Y:S05]  /*b060*/  @!P0 NANOSLEEP.SYNCS 0x989680 ;  /* 0x009896800000895d */ /* 0x008fea0003900000 */
[----:B------:R-:W3:Y:S02]  /*b070*/  @!P0 SYNCS.PHASECHK.TRANS64 P0, [R8+URZ+0x80], R5 ;  /* 0x00008005080085a7 */ /* 0x000ee400080010ff */
[----:B---3--:R-:W-:Y:S05]  /*b080*/  @!P0 BRA `(.L_x_87) ;  /* 0xfffffffc00f08947 */ /* 0x008fea000383ffff */
[----:B------:R-:W-:Y:S05]  /*b090*/  BRA `(.L_x_174) ;  /* 0xffffffa400207947 */ /* 0x000fea000383ffff */
.L_x_90:
[----:B------:R-:W-:Y:S07]  /*b0a0*/  MOV R0, UR21 ;  /* 0x0000001500007c02 */ /* 0x000fee0008000f00 */
.L_x_175:
[----:B--2---:R2:W3:Y:S02]  /*b0b0*/  SYNCS.PHASECHK.TRANS64.TRYWAIT P1, [R0+URZ+0x78], R5 ;  /* 0x00007805000075a7 */ /* 0x0044e400080211ff */
[----:B---3--:R-:W-:Y:S05]  /*b0c0*/  @!P1 NANOSLEEP.SYNCS 0x989680 ;  /* 0x009896800000995d */ /* 0x008fea0003900000 */
[----:B------:R-:W3:Y:S02]  /*b0d0*/  @!P1 SYNCS.PHASECHK.TRANS64 P1, [R0+URZ+0x78], R5 ;  /* 0x00007805000095a7 */ /* 0x000ee400080210ff */
[----:B---3--:R-:W-:Y:S05]  /*b0e0*/  @!P1 BRA `(.L_x_175) ;  /* 0xfffffffc00f09947 */ /* 0x008fea000383ffff */
[----:B------:R-:W-:Y:S05]  /*b0f0*/  BRA `(.L_x_89) ;  /* 0xffffffa8009c7947 */ /* 0x000fea000383ffff */
.L_x_93:
[----:B--2---:R-:W-:Y:S07]  /*b100*/  MOV R5, UR21 ;  /* 0x0000001500057c02 */ /* 0x004fee0008000f00 */
.L_x_176:
[----:B--2---:R2:W3:Y:S02]  /*b110*/  SYNCS.PHASECHK.TRANS64.TRYWAIT P0, [R5+URZ+0x50], R4 ;  /* 0x00005004050075a7 */ /* 0x0044e400080011ff */
[----:B---3--:R-:W-:Y:S05]  /*b120*/  @!P0 NANOSLEEP.SYNCS 0x989680 ;  /* 0x009896800000895d */ /* 0x008fea0003900000 */
[----:B------:R-:W3:Y:S02]  /*b130*/  @!P0 SYNCS.PHASECHK.TRANS64 P0, [R5+URZ+0x50], R4 ;  /* 0x00005004050085a7 */ /* 0x000ee400080010ff */
[----:B---3--:R-:W-:Y:S05]  /*b140*/  @!P0 BRA `(.L_x_176) ;  /* 0xfffffffc00f08947 */ /* 0x008fea000383ffff */
[----:B------:R-:W-:Y:S05]  /*b150*/  BRA `(.L_x_177) ;  /* 0xffffffa800f47947 */ /* 0x000fea000383ffff */
.L_x_94:
[----:B------:R-:W-:Y:S07]  /*b160*/  MOV R5, UR21 ;  /* 0x0000001500057c02 */ /* 0x000fee0008000f00 */
.L_x_178:
[----:B--2---:R2:W3:Y:S02]  /*b170*/  SYNCS.PHASECHK.TRANS64.TRYWAIT P0, [R5+URZ+0x58], R4 ;  /* 0x00005804050075a7 */ /* 0x0044e400080011ff */
[----:B---3--:R-:W-:Y:S05]  /*b180*/  @!P0 NANOSLEEP.SYNCS 0x989680 ;  /* 0x009896800000895d */ /* 0x008fea0003900000 */
[----:B------:R-:W3:Y:S02]  /*b190*/  @!P0 SYNCS.PHASECHK.TRANS64 P0, [R5+URZ+0x58], R4 ;  /* 0x00005804050085a7 */ /* 0x000ee400080010ff */
[----:B---3--:R-:W-:Y:S05]  /*b1a0*/  @!P0 BRA `(.L_x_178) ;  /* 0xfffffffc00f08947 */ /* 0x008fea000383ffff */
[----:B------:R-:W-:Y:S05]  /*b1b0*/  BRA `(.L_x_179) ;  /* 0xffffffac00387947 */ /* 0x000fea000383ffff */
.L_x_95:
[----:B--2---:R-:W-:Y:S07]  /*b1c0*/  MOV R5, UR21 ;  /* 0x0000001500057c02 */ /* 0x004fee0008000f00 */
.L_x_180:
[----:B--2---:R2:W3:Y:S02]  /*b1d0*/  SYNCS.PHASECHK.TRANS64.TRYWAIT P0, [R5+URZ+0x60], R4 ;  /* 0x00006004050075a7 */ /* 0x0044e400080011ff */
[----:B---3--:R-:W-:Y:S05]  /*b1e0*/  @!P0 NANOSLEEP.SYNCS 0x989680 ;  /* 0x009896800000895d */ /* 0x008fea0003900000 */
[----:B------:R-:W3:Y:S02]  /*b1f0*/  @!P0 SYNCS.PHASECHK.TRANS64 P0, [R5+URZ+0x60], R4 ;  /* 0x00006004050085a7 */ /* 0x000ee400080010ff */
[----:B---3--:R-:W-:Y:S05]  /*b200*/  @!P0 BRA `(.L_x_180) ;  /* 0xfffffffc00f08947 */ /* 0x008fea000383ffff */
[----:B------:R-:W-:Y:S05]  /*b210*/  BRA `(.L_x_181) ;  /* 0xffffffac00847947 */ /* 0x000fea000383ffff */
.L_x_96:
[----:B--2---:R-:W-:Y:S07]  /*b220*/  MOV R5, UR21 ;  /* 0x0000001500057c02 */ /* 0x004fee0008000f00 */
.L_x_182:
[----:B--2---:R2:W3:Y:S02]  /*b230*/  SYNCS.PHASECHK.TRANS64.TRYWAIT P0, [R5+URZ+0x68], R4 ;  /* 0x00006804050075a7 */ /* 0x0044e400080011ff */
[----:B---3--:R-:W-:Y:S05]  /*b240*/  @!P0 NANOSLEEP.SYNCS 0x989680 ;  /* 0x009896800000895d */ /* 0x008fea0003900000 */
[----:B------:R-:W3:Y:S02]  /*b250*/  @!P0 SYNCS.PHASECHK.TRANS64 P0, [R5+URZ+0x68], R4 ;  /* 0x00006804050085a7 */ /* 0x000ee400080010ff */
[----:B---3--:R-:W-:Y:S05]  /*b260*/  @!P0 BRA `(.L_x_182) ;  /* 0xfffffffc00f08947 */ /* 0x008fea000383ffff */
[----:B------:R-:W-:Y:S05]  /*b270*/  BRA `(.L_x_183) ;  /* 0xffffffac00d47947 */ /* 0x000fea000383ffff */
.L_x_98:
[----:B------:R-:W-:-:S07]  /*b280*/  MOV R0, UR21 ;  /* 0x0000001500007c02 */ /* 0x000fce0008000f00 */
.L_x_184:
[----:B--2---:R2:W3:Y:S02]  /*b290*/  SYNCS.PHASECHK.TRANS64.TRYWAIT P0, [R0+URZ+0x50], R3 ;  /* 0x00005003000075a7 */ /* 0x0044e400080011ff */
[----:B---3--:R-:W-:Y:S05]  /*b2a0*/  @!P0 NANOSLEEP.SYNCS 0x989680 ;  /* 0x009896800000895d */ /* 0x008fea0003900000 */
[----:B------:R-:W3:Y:S02]  /*b2b0*/  @!P0 SYNCS.PHASECHK.TRANS64 P0, [R0+URZ+0x50], R3 ;  /* 0x00005003000085a7 */ /* 0x000ee400080010ff */
[----:B---3--:R-:W-:Y:S05]  /*b2c0*/  @!P0 BRA `(.L_x_184) ;  /* 0xfffffffc00f08947 */ /* 0x008fea000383ffff */
[----:B------:R-:W-:Y:S05]  /*b2d0*/  BRA `(.L_x_185) ;  /* 0xffffffb0004c7947 */ /* 0x000fea000383ffff */
.L_x_99:
[----:B--2---:R-:W-:-:S07]  /*b2e0*/  MOV R0, UR21 ;  /* 0x0000001500007c02 */ /* 0x004fce0008000f00 */
.L_x_186:
[----:B--2---:R2:W3:Y:S02]  /*b2f0*/  SYNCS.PHASECHK.TRANS64.TRYWAIT P0, [R0+URZ+0x58], R3 ;  /* 0x00005803000075a7 */ /* 0x0044e400080011ff */
[----:B---3--:R-:W-:Y:S05]  /*b300*/  @!P0 NANOSLEEP.SYNCS 0x989680 ;  /* 0x009896800000895d */ /* 0x008fea0003900000 */
[----:B------:R-:W3:Y:S02]  /*b310*/  @!P0 SYNCS.PHASECHK.TRANS64 P0, [R0+URZ+0x58], R3 ;  /* 0x00005803000085a7 */ /* 0x000ee400080010ff */
[----:B---3--:R-:W-:Y:S05]  /*b320*/  @!P0 BRA `(.L_x_186) ;  /* 0xfffffffc00f08947 */ /* 0x008fea000383ffff */
[----:B------:R-:W-:Y:S05]  /*b330*/  BRA `(.L_x_187) ;  /* 0xffffffb0003c7947 */ /* 0x000fea000383ffff */
.L_x_100:
[----:B--2---:R-:W-:-:S07]  /*b340*/  MOV R0, UR21 ;  /* 0x0000001500007c02 */ /* 0x004fce0008000f00 */
.L_x_188:
[----:B--2---:R2:W3:Y:S02]  /*b350*/  SYNCS.PHASECHK.TRANS64.TRYWAIT P0, [R0+URZ+0x60], R3 ;  /* 0x00006003000075a7 */ /* 0x0044e400080011ff */
[----:B---3--:R-:W-:Y:S05]  /*b360*/  @!P0 NANOSLEEP.SYNCS 0x989680 ;  /* 0x009896800000895d */ /* 0x008fea0003900000 */
[----:B------:R-:W3:Y:S02]  /*b370*/  @!P0 SYNCS.PHASECHK.TRANS64 P0, [R0+URZ+0x60], R3 ;  /* 0x00006003000085a7 */ /* 0x000ee400080010ff */
[----:B---3--:R-:W-:Y:S05]  /*b380*/  @!P0 BRA `(.L_x_188) ;  /* 0xfffffffc00f08947 */ /* 0x008fea000383ffff */
[----:B------:R-:W-:Y:S05]  /*b390*/  BRA `(.L_x_189) ;  /* 0xffffffb0002c7947 */ /* 0x000fea000383ffff */
.L_x_102:
[----:B-1----:R1:W2:Y:S02]  /*b3a0*/  SYNCS.PHASECHK.TRANS64.TRYWAIT P0, [R3+URZ+0x80], R0 ;  /* 0x00008000030075a7 */ /* 0x0022a400080011ff */
[----:B--2---:R-:W-:Y:S05]  /*b3b0*/  @!P0 NANOSLEEP.SYNCS 0x989680 ;  /* 0x009896800000895d */ /* 0x004fea0003900000 */
[----:B------:R-:W2:Y:S02]  /*b3c0*/  @!P0 SYNCS.PHASECHK.TRANS64 P0, [R3+URZ+0x80], R0 ;  /* 0x00008000030085a7 */ /* 0x000ea400080010ff */
[----:B--2---:R-:W-:Y:S05]  /*b3d0*/  @!P0 BRA `(.L_x_102) ;  /* 0xfffffffc00f08947 */ /* 0x004fea000383ffff */
[----:B------:R-:W-:Y:S05]  /*b3e0*/  BRA `(.L_x_190) ;  /* 0xffffffb000e87947 */ /* 0x000fea000383ffff */
.L_x_113:
[----:B-1----:R-:W-:Y:S04]  /*b3f0*/  MOV R2, UR43 ;  /* 0x0000002b00027c02 */ /* 0x002fe80008000f00 */
[----:B------:R1:W2:Y:S03]  /*b400*/  SYNCS.PHASECHK.TRANS64.TRYWAIT P1, [R2+URZ+0x30], R3 ;  /* 0x00003003020075a7 */ /* 0x0002a600080211ff */
[----:B--2---:R-:W-:Y:S05]  /*b410*/  @!P1 NANOSLEEP.SYNCS 0x989680 ;  /* 0x009896800000995d */ /* 0x004fea0003900000 */
[----:B------:R-:W2:Y:S02]  /*b420*/  @!P1 SYNCS.PHASECHK.TRANS64 P1, [R2+URZ+0x30], R3 ;  /* 0x00003003020095a7 */ /* 0x000ea400080210ff */
[----:B--2---:R-:W-:Y:S05]  /*b430*/  @!P1 BRA `(.L_x_113) ;  /* 0xfffffffc00ec9947 */ /* 0x004fea000383ffff */
[----:B------:R-:W-:Y:S05]  /*b440*/  BRA `(.L_x_112) ;  /* 0xffffffc0004c7947 */ /* 0x000fea000383ffff */
.L_x_115:
[----:B-1----:R1:W4:Y:S02]  /*b450*/  SYNCS.PHASECHK.TRANS64.TRYWAIT P0, [R99+URZ+0xa0], R0 ;  /* 0x0000a000630075a7 */ /* 0x00232400080011ff */
[----:B----4-:R-:W-:Y:S05]  /*b460*/  @!P0 NANOSLEEP.SYNCS 0x989680 ;  /* 0x009896800000895d */ /* 0x010fea0003900000 */
[----:B------:R-:W4:Y:S02]  /*b470*/  @!P0 SYNCS.PHASECHK.TRANS64 P0, [R99+URZ+0xa0], R0 ;  /* 0x0000a000630085a7 */ /* 0x000f2400080010ff */
[----:B----4-:R-:W-:Y:S05]  /*b480*/  @!P0 BRA `(.L_x_115) ;  /* 0xfffffffc00f08947 */ /* 0x010fea000383ffff */
[----:B------:R-:W-:Y:S05]  /*b490*/  BRA `(.L_x_114) ;  /* 0xffffffc000747947 */ /* 0x000fea000383ffff */
.L_x_124:
[----:B---3--:R3:W4:Y:S02]  /*b4a0*/  SYNCS.PHASECHK.TRANS64.TRYWAIT P0, [R3+URZ+0x30], R0 ;  /* 0x00003000030075a7 */ /* 0x00872400080011ff */
[----:B----4-:R-:W-:Y:S05]  /*b4b0*/  @!P0 NANOSLEEP.SYNCS 0x989680 ;  /* 0x009896800000895d */ /* 0x010fea0003900000 */
[----:B------:R-:W4:Y:S02]  /*b4c0*/  @!P0 SYNCS.PHASECHK.TRANS64 P0, [R3+URZ+0x30], R0 ;  /* 0x00003000030085a7 */ /* 0x000f2400080010ff */
[----:B----4-:R-:W-:Y:S05]  /*b4d0*/  @!P0 BRA `(.L_x_124) ;  /* 0xfffffffc00f08947 */ /* 0x010fea000383ffff */
[----:B------:R-:W-:Y:S05]  /*b4e0*/  BRA `(.L_x_123) ;  /* 0xffffffcc00547947 */ /* 0x000fea000383ffff */
.L_x_132:
[----:B---3--:R3:W4:Y:S02]  /*b4f0*/  SYNCS.PHASECHK.TRANS64.TRYWAIT P0, [R62+URZ+0x30], R5 ;  /* 0x000030053e0075a7 */ /* 0x00872400080011ff */
[----:B----4-:R-:W-:Y:S05]  /*b500*/  @!P0 NANOSLEEP.SYNCS 0x989680 ;  /* 0x009896800000895d */ /* 0x010fea0003900000 */
[----:B------:R-:W4:Y:S02]  /*b510*/  @!P0 SYNCS.PHASECHK.TRANS64 P0, [R62+URZ+0x30], R5 ;  /* 0x000030053e0085a7 */ /* 0x000f2400080010ff */
[----:B----4-:R-:W-:Y:S05]  /*b520*/  @!P0 BRA `(.L_x_132) ;  /* 0xfffffffc00f08947 */ /* 0x010fea000383ffff */
[----:B------:R-:W-:Y:S05]  /*b530*/  BRA `(.L_x_131) ;  /* 0xffffffd8005c7947 */ /* 0x000fea000383ffff */
.L_x_140:
[----:B---3--:R3:W4:Y:S02]  /*b540*/  SYNCS.PHASECHK.TRANS64.TRYWAIT P0, [R62+URZ+0x30], R5 ;  /* 0x000030053e0075a7 */ /* 0x00872400080011ff */
[----:B----4-:R-:W-:Y:S05]  /*b550*/  @!P0 NANOSLEEP.SYNCS 0x989680 ;  /* 0x009896800000895d */ /* 0x010fea0003900000 */
[----:B------:R-:W4:Y:S02]  /*b560*/  @!P0 SYNCS.PHASECHK.TRANS64 P0, [R62+URZ+0x30], R5 ;  /* 0x000030053e0085a7 */ /* 0x000f2400080010ff */
[----:B----4-:R-:W-:Y:S05]  /*b570*/  @!P0 BRA `(.L_x_140) ;  /* 0xfffffffc00f08947 */ /* 0x010fea000383ffff */
[----:B------:R-:W-:Y:S05]  /*b580*/  BRA `(.L_x_139) ;  /* 0xffffffe400647947 */ /* 0x000fea000383ffff */
        .weak           $__internal_0_$__cuda_sm10x_tcgen05_guardrail_trap_col_being_dealloced_not_returned_by_alloc
        .type           $__internal_0_$__cuda_sm10x_tcgen05_guardrail_trap_col_being_dealloced_not_returned_by_alloc,@function
        .size           $__internal_0_$__cuda_sm10x_tcgen05_guardrail_trap_col_being_dealloced_not_returned_by_alloc,($__internal_1_$__cuda_sm10x_tcgen05_guardrail_trap_phase_invalid_during_alloc - $__internal_0_$__cuda_sm10x_tcgen05_guardrail_trap_col_being_dealloced_not_returned_by_alloc)
$__internal_0_$__cuda_sm10x_tcgen05_guardrail_trap_col_being_dealloced_not_returned_by_alloc:
[----:B------:R-:W-:Y:S05]  /*b590*/  BPT.TRAP 0x1 ;  /* 0x000000040000795c */ /* 0x000fea0000300000 */
[----:B------:R-:W-:-:S04]  /*b5a0*/  HFMA2 R3, -RZ, RZ, 0, 0 ;  /* 0x00000000ff037431 */ /* 0x000fc800000001ff */
[----:B------:R-:W-:Y:S05]  /*b5b0*/  RET.REL.NODEC R2 `(_ZN7cutlass13device_kernelINS_4gemm6kernel13GemmUniversalIN4cute5tupleIJiiiiEEENS1_10collective13CollectiveMmaINS1_46MainloopSm100TmaUmmaWarpSpecializedBlockScaledILi3ELi2ELi2ENS5_IJNS4_1CILi4EEENSA_ILi1EEESC_EEEEENS5_IJNSA_ILi256EEENSA_ILi128EEESF_EEENS5_IJNS_12float_e5m2_tENS_13float_ue8m0_tEEEENS5_IJNS5_IJlSC_lEEENS4_6LayoutINS5_IJNS5_IJNS5_IJNSA_ILi32EEESB_EEEiEEESP_NS5_IJSC_iEEEEEENS5_IJNS5_IJNS5_IJNSA_ILi16EEESB_EEEiEEENS5_IJNS5_IJNSA_ILi0EEESC_EEENSA_ILi512EEEEEENS5_IJSV_iEEEEEEEEEEESK_S12_NS4_8TiledMMAINS4_8MMA_AtomIJNS4_27SM100_MMA_MXF8F6F4_2x1SM_SSISI_SI_fSJ_Li256ELi128ELNS4_4UMMA5MajorE0ELS17_0ELNS16_7ScaleInE0ELS18_0EEEEEENSM_INS5_IJSC_SC_SC_EEENS5_IJSV_SV_SV_EEEEENS5_IJNS4_10UnderscoreES1E_S1E_EEEEENS5_IJNS4_18SM100_TMA_2SM_LOADES1H_EEENS5_IJNS4_14ComposedLayoutINS4_7SwizzleILi3ELi4ELi3EEENS4_18smem_ptr_flag_bitsILi8EEENSM_INS5_IJNSA_ILi8EEESG_EEENS5_IJSG_SC_EEEEEEENSM_INS5_IJNS5_IJNS5_IJSO_SC_EEENS5_IJSN_SC_EEEEEESC_NS5_IJSB_NSA_ILi2EEEEEEEEENS5_IJNS5_IJNS5_IJST_SX_EEESW_EEESV_NS5_IJSC_SX_EEEEEEEEEEEvNS4_8identityENS5_IJNS4_28SM100_TMA_2SM_LOAD_MULTICASTES26_EEES24_vS25_EENS_8epilogue10collective18CollectiveEpilogueINS29_23Sm100TmaWarpSpecializedILi4ELi2ELi32ELb1ELb0EEEJNS5_IJSG_SG_SF_EEENS5_IJNSM_ISG_SC_EENSM_ISN_SC_EEEEENS_10bfloat16_tESL_S2I_SL_NS29_6fusion15FusionCallbacksIS2D_NS2J_17LinearCombinationIS2I_fS2I_fLNS_15FloatRoundStyleE2EEES2E_S2H_JEEENS4_5SM1004TMEM4LOAD26SM100_TMEM_LOAD_32dp32b32xENS4_13SM90_TMA_LOADENS1J_INS1K_ILi2ELi4ELi3EEENS1M_ILi16EEENSM_INS5_IJS1O_SN_EEES1U_EEEENS4_39AutoVectorizingCopyWithAssumedAlignmentILi128EEENS4_14SM90_TMA_STOREES2Y_S30_S30_EEEvvEEEEvNT_6ParamsE) ;  /* 0xffffff4802907950 */ /* 0x000fea0003c3ffff */
        .weak           $__internal_1_$__cuda_sm10x_tcgen05_guardrail_trap_phase_invalid_during_alloc
        .type           $__internal_1_$__cuda_sm10x_tcgen05_guardrail_trap_phase_invalid_during_alloc,@function
        .size           $__internal_1_$__cuda_sm10x_tcgen05_guardrail_trap_phase_invalid_during_alloc,($__internal_2_$__cuda_sm10x_tcgen05_guardrail_trap_unallocated_columns_being_dealloced - $__internal_1_$__cuda_sm10x_tcgen05_guardrail_trap_phase_invalid_during_alloc)
$__internal_1_$__cuda_sm10x_tcgen05_guardrail_trap_phase_invalid_during_alloc:
[----:B------:R-:W-:Y:S05]  /*b5c0*/  BPT.TRAP 0x1 ;  /* 0x000000040000795c */ /* 0x000fea0000300000 */
[----:B------:R-:W-:-:S04]  /*b5d0*/  MOV R7, 0x0 ;  /* 0x0000000000077802 */ /* 0x000fc80000000f00 */
[----:B------:R-:W-:Y:S05]  /*b5e0*/  RET.REL.NODEC R6 `(_ZN7cutlass13device_kernelINS_4gemm6kernel13GemmUniversalIN4cute5tupleIJiiiiEEENS1_10collective13CollectiveMmaINS1_46MainloopSm100TmaUmmaWarpSpecializedBlockScaledILi3ELi2ELi2ENS5_IJNS4_1CILi4EEENSA_ILi1EEESC_EEEEENS5_IJNSA_ILi256EEENSA_ILi128EEESF_EEENS5_IJNS_12float_e5m2_tENS_13float_ue8m0_tEEEENS5_IJNS5_IJlSC_lEEENS4_6LayoutINS5_IJNS5_IJNS5_IJNSA_ILi32EEESB_EEEiEEESP_NS5_IJSC_iEEEEEENS5_IJNS5_IJNS5_IJNSA_ILi16EEESB_EEEiEEENS5_IJNS5_IJNSA_ILi0EEESC_EEENSA_ILi512EEEEEENS5_IJSV_iEEEEEEEEEEESK_S12_NS4_8TiledMMAINS4_8MMA_AtomIJNS4_27SM100_MMA_MXF8F6F4_2x1SM_SSISI_SI_fSJ_Li256ELi128ELNS4_4UMMA5MajorE0ELS17_0ELNS16_7ScaleInE0ELS18_0EEEEEENSM_INS5_IJSC_SC_SC_EEENS5_IJSV_SV_SV_EEEEENS5_IJNS4_10UnderscoreES1E_S1E_EEEEENS5_IJNS4_18SM100_TMA_2SM_LOADES1H_EEENS5_IJNS4_14ComposedLayoutINS4_7SwizzleILi3ELi4ELi3EEENS4_18smem_ptr_flag_bitsILi8EEENSM_INS5_IJNSA_ILi8EEESG_EEENS5_IJSG_SC_EEEEEEENSM_INS5_IJNS5_IJNS5_IJSO_SC_EEENS5_IJSN_SC_EEEEEESC_NS5_IJSB_NSA_ILi2EEEEEEEEENS5_IJNS5_IJNS5_IJST_SX_EEESW_EEESV_NS5_IJSC_SX_EEEEEEEEEEEvNS4_8identityENS5_IJNS4_28SM100_TMA_2SM_LOAD_MULTICASTES26_EEES24_vS25_EENS_8epilogue10collective18CollectiveEpilogueINS29_23Sm100TmaWarpSpecializedILi4ELi2ELi32ELb1ELb0EEEJNS5_IJSG_SG_SF_EEENS5_IJNSM_ISG_SC_EENSM_ISN_SC_EEEEENS_10bfloat16_tESL_S2I_SL_NS29_6fusion15FusionCallbacksIS2D_NS2J_17LinearCombinationIS2I_fS2I_fLNS_15FloatRoundStyleE2EEES2E_S2H_JEEENS4_5SM1004TMEM4LOAD26SM100_TMEM_LOAD_32dp32b32xENS4_13SM90_TMA_LOADENS1J_INS1K_ILi2ELi4ELi3EEENS1M_ILi16EEENSM_INS5_IJS1O_SN_EEES1U_EEEENS4_39AutoVectorizingCopyWithAssumedAlignmentILi128EEENS4_14SM90_TMA_STOREES2Y_S30_S30_EEEvvEEEEvNT_6ParamsE) ;  /* 0xffffff4806847950 */ /* 0x000fea0003c3ffff */
        .weak           $__internal_2_$__cuda_sm10x_tcgen05_guardrail_trap_unallocated_columns_being_dealloced
        .type           $__internal_2_$__cuda_sm10x_tcgen05_guardrail_trap_unallocated_columns_being_dealloced,@function
        .size           $__internal_2_$__cuda_sm10x_tcgen05_guardrail_trap_unallocated_columns_being_dealloced,(.L_x_192 - $__internal_2_$__cuda_sm10x_tcgen05_guardrail_trap_unallocated_columns_being_dealloced)
$__internal_2_$__cuda_sm10x_tcgen05_guardrail_trap_unallocated_columns_being_dealloced:
[----:B------:R-:W-:Y:S05]  /*b5f0*/  BPT.TRAP 0x1 ;  /* 0x000000040000795c */ /* 0x000fea0000300000 */
[----:B------:R-:W-:-:S04]  /*b600*/  HFMA2 R3, -RZ, RZ, 0, 0 ;  /* 0x00000000ff037431 */ /* 0x000fc800000001ff */
[----:B------:R-:W-:Y:S05]  /*b610*/  RET.REL.NODEC R2 `(_ZN7cutlass13device_kernelINS_4gemm6kernel13GemmUniversalIN4cute5tupleIJiiiiEEENS1_10collective13CollectiveMmaINS1_46MainloopSm100TmaUmmaWarpSpecializedBlockScaledILi3ELi2ELi2ENS5_IJNS4_1CILi4EEENSA_ILi1EEESC_EEEEENS5_IJNSA_ILi256EEENSA_ILi128EEESF_EEENS5_IJNS_12float_e5m2_tENS_13float_ue8m0_tEEEENS5_IJNS5_IJlSC_lEEENS4_6LayoutINS5_IJNS5_IJNS5_IJNSA_ILi32EEESB_EEEiEEESP_NS5_IJSC_iEEEEEENS5_IJNS5_IJNS5_IJNSA_ILi16EEESB_EEEiEEENS5_IJNS5_IJNSA_ILi0EEESC_EEENSA_ILi512EEEEEENS5_IJSV_iEEEEEEEEEEESK_S12_NS4_8TiledMMAINS4_8MMA_AtomIJNS4_27SM100_MMA_MXF8F6F4_2x1SM_SSISI_SI_fSJ_Li256ELi128ELNS4_4UMMA5MajorE0ELS17_0ELNS16_7ScaleInE0ELS18_0EEEEEENSM_INS5_IJSC_SC_SC_EEENS5_IJSV_SV_SV_EEEEENS5_IJNS4_10UnderscoreES1E_S1E_EEEEENS5_IJNS4_18SM100_TMA_2SM_LOADES1H_EEENS5_IJNS4_14ComposedLayoutINS4_7SwizzleILi3ELi4ELi3EEENS4_18smem_ptr_flag_bitsILi8EEENSM_INS5_IJNSA_ILi8EEESG_EEENS5_IJSG_SC_EEEEEEENSM_INS5_IJNS5_IJNS5_IJSO_SC_EEENS5_IJSN_SC_EEEEEESC_NS5_IJSB_NSA_ILi2EEEEEEEEENS5_IJNS5_IJNS5_IJST_SX_EEESW_EEESV_NS5_IJSC_SX_EEEEEEEEEEEvNS4_8identityENS5_IJNS4_28SM100_TMA_2SM_LOAD_MULTICASTES26_EEES24_vS25_EENS_8epilogue10collective18CollectiveEpilogueINS29_23Sm100TmaWarpSpecializedILi4ELi2ELi32ELb1ELb0EEEJNS5_IJSG_SG_SF_EEENS5_IJNSM_ISG_SC_EENSM_ISN_SC_EEEEENS_10bfloat16_tESL_S2I_SL_NS29_6fusion15FusionCallbacksIS2D_NS2J_17LinearCombinationIS2I_fS2I_fLNS_15FloatRoundStyleE2EEES2E_S2H_JEEENS4_5SM1004TMEM4LOAD26SM100_TMEM_LOAD_32dp32b32xENS4_13SM90_TMA_LOADENS1J_INS1K_ILi2ELi4ELi3EEENS1M_ILi16EEENSM_INS5_IJS1O_SN_EEES1U_EEEENS4_39AutoVectorizingCopyWithAssumedAlignmentILi128EEENS4_14SM90_TMA_STOREES2Y_S30_S30_EEEvvEEEEvNT_6ParamsE) ;  /* 0xffffff4802787950 */ /* 0x000fea0003c3ffff */
.L_x_191:
[----:B------:R-:W-:-:S00]  /*b620*/  BRA `(.L_x_191) ;  /* 0xfffffffc00fc7947 */ /* 0x000fc0000383ffff */
[----:B------:R-:W-:-:S00]  /*b630*/  NOP ;  /* 0x0000000000007918 */ /* 0x000fc00000000000 */
        /* <DEDUP_REMOVED lines=12> */
.L_x_192:


//--------------------- .nv.global.init           --------------------------
	.section	.nv.global.init,"aw",@progbits
.nv.global.init:
	.type		$str$27,@object
	.size		$str$27,($str$28 - $str$27)
$str$27:
        /*0000*/ 	.byte	0x28, 0x61, 0x64, 0x64, 0x72, 0x65, 0x73, 0x73, 0x20, 0x26, 0x20, 0x6d, 0x61, 0x73, 0x6b, 0x29
        /*0010*/ 	.byte	0x20, 0x3d, 0x3d, 0x20, 0x30, 0x00
	.type		$str$28,@object
	.size		$str$28,($str$26 - $str$28)
$str$28:
        /*0016*/ 	.byte	0x2f, 0x74, 0x6d, 0x70, 0x2f, 0x63, 0x75, 0x74, 0x6c, 0x61, 0x73, 0x73, 0x5f, 0x73, 0x77, 0x65
        /*0026*/ 	.byte	0x65, 0x70, 0x5f, 0x73, 0x72, 0x63, 0x2f, 0x69, 0x6e, 0x63, 0x6c, 0x75, 0x64, 0x65, 0x2f, 0x63
        /*0036*/ 	.byte	0x75, 0x74, 0x65, 0x2f, 0x70, 0x6f, 0x69, 0x6e, 0x74, 0x65, 0x72, 0x5f, 0x66, 0x6c, 0x61, 0x67
        /*0046*/ 	.byte	0x67, 0x65, 0x64, 0x2e, 0x68, 0x70, 0x70, 0x00
	.type		$str$26,@object
	.size		$str$26,($str$25 - $str$26)
$str$26:
        /*004e*/ 	.byte	0x2f, 0x74, 0x6d, 0x70, 0x2f, 0x63, 0x75, 0x74, 0x6c, 0x61, 0x73, 0x73, 0x5f, 0x73, 0x77, 0x65
        /*005e*/ 	.byte	0x65, 0x70, 0x5f, 0x73, 0x72, 0x63, 0x2f, 0x69, 0x6e, 0x63, 0x6c, 0x75, 0x64, 0x65, 0x2f, 0x63
        /*006e*/ 	.byte	0x75, 0x74, 0x65, 0x2f, 0x61, 0x74, 0x6f, 0x6d, 0x2f, 0x63, 0x6f, 0x70, 0x79, 0x5f, 0x74, 0x72
        /*007e*/ 	.byte	0x61, 0x69, 0x74, 0x73, 0x5f, 0x73, 0x6d, 0x31, 0x30, 0x30, 0x2e, 0x68, 0x70, 0x70, 0x00
	.type		$str$25,@object
	.size		$str$25,(__unnamed_1 - $str$25)
$str$25:
        /*008d*/ 	.byte	0x28, 0x28, 0x75, 0x69, 0x6e, 0x74, 0x33, 0x32, 0x5f, 0x74, 0x28, 0x74, 0x68, 0x72, 0x65, 0x61
        /*009d*/ 	.byte	0x64, 0x49, 0x64, 0x78, 0x2e, 0x78, 0x29, 0x20, 0x2f, 0x20, 0x33, 0x32, 0x29, 0x20, 0x25, 0x20
        /*00ad*/ 	.byte	0x34, 0x29, 0x20, 0x3d, 0x3d, 0x20, 0x28, 0x28, 0x28, 0x74, 0x6d, 0x65, 0x6d, 0x5f, 0x61, 0x64
        /*00bd*/ 	.byte	0x64, 0x72, 0x20, 0x3e, 0x3e, 0x20, 0x31, 0x36, 0x29, 0x20, 0x2f, 0x20, 0x33, 0x32, 0x29, 0x20
        /*00cd*/ 	.byte	0x25, 0x20, 0x34, 0x29, 0x00
	.type		__unnamed_1,@object
	.size		__unnamed_1,(__unnamed_2 - __unnamed_1)
__unnamed_1:
        /*00d2*/ 	.byte	0x61, 0x75, 0x74, 0x6f, 0x20, 0x63, 0x75, 0x74, 0x65, 0x3a, 0x3a, 0x61, 0x73, 0x5f, 0x70, 0x6f
        /* <DEDUP_REMOVED lines=24> */
        /*0262*/ 	.byte	0x34, 0x30, 0x39, 0x36, 0x3e, 0x3e, 0x3e, 0x3e, 0x5d, 0x00
	.type		__unnamed_2,@object
	.size		__unnamed_2,(.L_2 - __unnamed_2)
__unnamed_2:
        /* <DEDUP_REMOVED lines=42> */
        /*050c*/ 	.byte	0x3e, 0x3e, 0x5d, 0x00
.L_2:


//--------------------- .nv.shared._ZN7cutlass13device_kernelINS_4gemm6kernel13GemmUniversalIN4cute5tupleIJiiiiEEENS1_10collective13CollectiveMmaINS1_46MainloopSm100TmaUmmaWarpSpecializedBlockScaledILi3ELi2ELi2ENS5_IJNS4_1CILi4EEENSA_ILi1EEESC_EEEEENS5_IJNSA_ILi256EEENSA_ILi128EEESF_EEENS5_IJNS_12float_e5m2_tENS_13float_ue8m0_tEEEENS5_IJNS5_IJlSC_lEEENS4_6LayoutINS5_IJNS5_IJNS5_IJNSA_ILi32EEESB_EEEiEEESP_NS5_IJSC_iEEEEEENS5_IJNS5_IJNS5_IJNSA_ILi16EEESB_EEEiEEENS5_IJNS5_IJNSA_ILi0EEESC_EEENSA_ILi512EEEEEENS5_IJSV_iEEEEEEEEEEESK_S12_NS4_8TiledMMAINS4_8MMA_AtomIJNS4_27SM100_MMA_MXF8F6F4_2x1SM_SSISI_SI_fSJ_Li256ELi128ELNS4_4UMMA5MajorE0ELS17_0ELNS16_7ScaleInE0ELS18_0EEEEEENSM_INS5_IJSC_SC_SC_EEENS5_IJSV_SV_SV_EEEEENS5_IJNS4_10UnderscoreES1E_S1E_EEEEENS5_IJNS4_18SM100_TMA_2SM_LOADES1H_EEENS5_IJNS4_14ComposedLayoutINS4_7SwizzleILi3ELi4ELi3EEENS4_18smem_ptr_flag_bitsILi8EEENSM_INS5_IJNSA_ILi8EEESG_EEENS5_IJSG_SC_EEEEEEENSM_INS5_IJNS5_IJNS5_IJSO_SC_EEENS5_IJSN_SC_EEEEEESC_NS5_IJSB_NSA_ILi2EEEEEEEEENS5_IJNS5_IJNS5_IJST_SX_EEESW_EEESV_NS5_IJSC_SX_EEEEEEEEEEEvNS4_8identityENS5_IJNS4_28SM100_TMA_2SM_LOAD_MULTICASTES26_EEES24_vS25_EENS_8epilogue10collective18CollectiveEpilogueINS29_23Sm100TmaWarpSpecializedILi4ELi2ELi32ELb1ELb0EEEJNS5_IJSG_SG_SF_EEENS5_IJNSM_ISG_SC_EENSM_ISN_SC_EEEEENS_10bfloat16_tESL_S2I_SL_NS29_6fusion15FusionCallbacksIS2D_NS2J_17LinearCombinationIS2I_fS2I_fLNS_15FloatRoundStyleE2EEES2E_S2H_JEEENS4_5SM1004TMEM4LOAD26SM100_TMEM_LOAD_32dp32b32xENS4_13SM90_TMA_LOADENS1J_INS1K_ILi2ELi4ELi3EEENS1M_ILi16EEENSM_INS5_IJS1O_SN_EEES1U_EEEENS4_39AutoVectorizingCopyWithAssumedAlignmentILi128EEENS4_14SM90_TMA_STOREES2Y_S30_S30_EEEvvEEEEvNT_6ParamsE --------------------------
	.section	.nv.shared._ZN7cutlass13device_kernelINS_4gemm6kernel13GemmUniversalIN4cute5tupleIJiiiiEEENS1_10collective13CollectiveMmaINS1_46MainloopSm100TmaUmmaWarpSpecializedBlockScaledILi3ELi2ELi2ENS5_IJNS4_1CILi4EEENSA_ILi1EEESC_EEEEENS5_IJNSA_ILi256EEENSA_ILi128EEESF_EEENS5_IJNS_12float_e5m2_tENS_13float_ue8m0_tEEEENS5_IJNS5_IJlSC_lEEENS4_6LayoutINS5_IJNS5_IJNS5_IJNSA_ILi32EEESB_EEEiEEESP_NS5_IJSC_iEEEEEENS5_IJNS5_IJNS5_IJNSA_ILi16EEESB_EEEiEEENS5_IJNS5_IJNSA_ILi0EEESC_EEENSA_ILi512EEEEEENS5_IJSV_iEEEEEEEEEEESK_S12_NS4_8TiledMMAINS4_8MMA_AtomIJNS4_27SM100_MMA_MXF8F6F4_2x1SM_SSISI_SI_fSJ_Li256ELi128ELNS4_4UMMA5MajorE0ELS17_0ELNS16_7ScaleInE0ELS18_0EEEEEENSM_INS5_IJSC_SC_SC_EEENS5_IJSV_SV_SV_EEEEENS5_IJNS4_10UnderscoreES1E_S1E_EEEEENS5_IJNS4_18SM100_TMA_2SM_LOADES1H_EEENS5_IJNS4_14ComposedLayoutINS4_7SwizzleILi3ELi4ELi3EEENS4_18smem_ptr_flag_bitsILi8EEENSM_INS5_IJNSA_ILi8EEESG_EEENS5_IJSG_SC_EEEEEEENSM_INS5_IJNS5_IJNS5_IJSO_SC_EEENS5_IJSN_SC_EEEEEESC_NS5_IJSB_NSA_ILi2EEEEEEEEENS5_IJNS5_IJNS5_IJST_SX_EEESW_EEESV_NS5_IJSC_SX_EEEEEEEEEEEvNS4_8identityENS5_IJNS4_28SM100_TMA_2SM_LOAD_MULTICASTES26_EEES24_vS25_EENS_8epilogue10collective18CollectiveEpilogueINS29_23Sm100TmaWarpSpecializedILi4ELi2ELi32ELb1ELb0EEEJNS5_IJSG_SG_SF_EEENS5_IJNSM_ISG_SC_EENSM_ISN_SC_EEEEENS_10bfloat16_tESL_S2I_SL_NS29_6fusion15FusionCallbacksIS2D_NS2J_17LinearCombinationIS2I_fS2I_fLNS_15FloatRoundStyleE2EEES2E_S2H_JEEENS4_5SM1004TMEM4LOAD26SM100_TMEM_LOAD_32dp32b32xENS4_13SM90_TMA_LOADENS1J_INS1K_ILi2ELi4ELi3EEENS1M_ILi16EEENSM_INS5_IJS1O_SN_EEES1U_EEEENS4_39AutoVectorizingCopyWithAssumedAlignmentILi128EEENS4_14SM90_TMA_STOREES2Y_S30_S30_EEEvvEEEEvNT_6ParamsE,"aw",@nobits
	.sectionflags	@""
	.align	16
	.zero		1024


//--------------------- .nv.shared.reserved.0     --------------------------
	.section	.nv.shared.reserved.0,"aw",@nobits
	.weak		__nv_reservedSMEM_offset_0_alias
	.size		__nv_reservedSMEM_offset_0_alias, 0, 64
	.other		__nv_reservedSMEM_offset_0_alias,@"STO_CUDA_RESERVED_SHARED STV_DEFAULT"
__nv_reservedSMEM_offset_0_alias:
	.zero		0
.nv.shared.reserved.0:
	.zero		64
	.weak		__nv_reservedSMEM_tcgen05_partition
	.type		__nv_reservedSMEM_tcgen05_partition,@object
	.size		__nv_reservedSMEM_tcgen05_partition,(.L_0 - __nv_reservedSMEM_tcgen05_partition)
__nv_reservedSMEM_tcgen05_partition:
	.zero		32
.L_0:


//--------------------- .nv.global                --------------------------
	.section	.nv.global,"aw",@nobits
.nv.global:
	.type		_ZN40_INTERNAL_1609c695_4_k_cu_fd8c187e_182844cute1_E,@object
	.size		_ZN40_INTERNAL_1609c695_4_k_cu_fd8c187e_182844cute1_E,(_ZN40_INTERNAL_1609c695_4_k_cu_fd8c187e_182844cuda3std3__45__cpo6cbeginE - _ZN40_INTERNAL_1609c695_4_k_cu_fd8c187e_182844cute1_E)
_ZN40_INTERNAL_1609c695_4_k_cu_fd8c187e_182844cute1_E:
	.zero		1
	.type		_ZN40_INTERNAL_1609c695_4_k_cu_fd8c187e_182844cuda3std3__45__cpo6cbeginE,@object
	.size		_ZN40_INTERNAL_1609c695_4_k_cu_fd8c187e_182844cuda3std3__45__cpo6cbeginE,(_ZN40_INTERNAL_1609c695_4_k_cu_fd8c187e_182844cuda3std3__48in_placeE - _ZN40_INTERNAL_1609c695_4_k_cu_fd8c187e_182844cuda3std3__45__cpo6cbeginE)
_ZN40_INTERNAL_1609c695_4_k_cu_fd8c187e_182844cuda3std3__45__cpo6cbeginE:
	.zero		1
	.type		_ZN40_INTERNAL_1609c695_4_k_cu_fd8c187e_182844cuda3std3__48in_placeE,@object
	.size		_ZN40_INTERNAL_1609c695_4_k_cu_fd8c187e_182844cuda3std3__48in_placeE,(_ZN40_INTERNAL_1609c695_4_k_cu_fd8c187e_182844cuda3std6ranges3__45__cpo9iter_moveE - _ZN40_INTERNAL_1609c695_4_k_cu_fd8c187e_182844cuda3std3__48in_placeE)
_ZN40_INTERNAL_1609c695_4_k_cu_fd8c187e_182844cuda3std3__48in_placeE:
	.zero		1
	.type		_ZN40_INTERNAL_1609c695_4_k_cu_fd8c187e_182844cuda3std6ranges3__45__cpo9iter_moveE,@object
	.size		_ZN40_INTERNAL_1609c695_4_k_cu_fd8c187e_182844cuda3std6ranges3__45__cpo9iter_moveE,(_ZN40_INTERNAL_1609c695_4_k_cu_fd8c187e_182844cuda3std3__45__cpo5beginE - _ZN40_INTERNAL_1609c695_4_k_cu_fd8c187e_182844cuda3std6ranges3__45__cpo9iter_moveE)
_ZN40_INTERNAL_1609c695_4_k_cu_fd8c187e_182844cuda3std6ranges3__45__cpo9iter_moveE:
	.zero		1
	.type		_ZN40_INTERNAL_1609c695_4_k_cu_fd8c187e_182844cuda3std3__45__cpo5beginE,@object
	.size		_ZN40_INTERNAL_1609c695_4_k_cu_fd8c187e_182844cuda3std3__45__cpo5beginE,(_ZN40_INTERNAL_1609c695_4_k_cu_fd8c187e_182844cuda3std3__442_GLOBAL__N__1609c695_4_k_cu_fd8c187e_182846ignoreE - _ZN40_INTERNAL_1609c695_4_k_cu_fd8c187e_182844cuda3std3__45__cpo5beginE)
_ZN40_INTERNAL_1609c695_4_k_cu_fd8c187e_182844cuda3std3__45__cpo5beginE:
	.zero		1
	.type		_ZN40_INTERNAL_1609c695_4_k_cu_fd8c187e_182844cuda3std3__442_GLOBAL__N__1609c695_4_k_cu_fd8c187e_182846ignoreE,@object
	.size		_ZN40_INTERNAL_1609c695_4_k_cu_fd8c187e_182844cuda3std3__442_GLOBAL__N__1609c695_4_k_cu_fd8c187e_182846ignoreE,(_ZN40_INTERNAL_1609c695_4_k_cu_fd8c187e_182844cute7productE - _ZN40_INTERNAL_1609c695_4_k_cu_fd8c187e_182844cuda3std3__442_GLOBAL__N__1609c695_4_k_cu_fd8c187e_182846ignoreE)
_ZN40_INTERNAL_1609c695_4_k_cu_fd8c187e_182844cuda3std3__442_GLOBAL__N__1609c695_4_k_cu_fd8c187e_182846ignoreE:
	.zero		1
	.type		_ZN40_INTERNAL_1609c695_4_k_cu_fd8c187e_182844cute7productE,@object
	.size		_ZN40_INTERNAL_1609c695_4_k_cu_fd8c187e_182844cute7productE,(_ZN40_INTERNAL_1609c695_4_k_cu_fd8c187e_182844cuda3std3__45__cpo3endE - _ZN40_INTERNAL_1609c695_4_k_cu_fd8c187e_182844cute7productE)
_ZN40_INTERNAL_1609c695_4_k_cu_fd8c187e_182844cute7productE:
	.zero		1
	.type		_ZN40_INTERNAL_1609c695_4_k_cu_fd8c187e_182844cuda3std3__45__cpo3endE,@object
	.size		_ZN40_INTERNAL_1609c695_4_k_cu_fd8c187e_182844cuda3std3__45__cpo3endE,(_ZN40_INTERNAL_1609c695_4_k_cu_fd8c187e_182844cuda3std3__419piecewise_constructE - _ZN40_INTERNAL_1609c695_4_k_cu_fd8c187e_182844cuda3std3__45__cpo3endE)
_ZN40_INTERNAL_1609c695_4_k_cu_fd8c187e_182844cuda3std3__45__cpo3endE:
	.zero		1
	.type		_ZN40_INTERNAL_1609c695_4_k_cu_fd8c187e_182844cuda3std3__419piecewise_constructE,@object
	.size		_ZN40_INTERNAL_1609c695_4_k_cu_fd8c187e_182844cuda3std3__419piecewise_constructE,(_ZN40_INTERNAL_1609c695_4_k_cu_fd8c187e_182844cuda3std3__45__cpo4cendE - _ZN40_INTERNAL_1609c695_4_k_cu_fd8c187e_182844cuda3std3__419piecewise_constructE)
_ZN40_INTERNAL_1609c695_4_k_cu_fd8c187e_182844cuda3std3__419piecewise_constructE:
	.zero		1
	.type		_ZN40_INTERNAL_1609c695_4_k_cu_fd8c187e_182844cuda3std3__45__cpo4cendE,@object
	.size		_ZN40_INTERNAL_1609c695_4_k_cu_fd8c187e_182844cuda3std3__45__cpo4cendE,(_ZN40_INTERNAL_1609c695_4_k_cu_fd8c187e_182844cuda3std6ranges3__45__cpo4swapE - _ZN40_INTERNAL_1609c695_4_k_cu_fd8c187e_182844cuda3std3__45__cpo4cendE)
_ZN40_INTERNAL_1609c695_4_k_cu_fd8c187e_182844cuda3std3__45__cpo4cendE:
	.zero		1
	.type		_ZN40_INTERNAL_1609c695_4_k_cu_fd8c187e_182844cuda3std6ranges3__45__cpo4swapE,@object
	.size		_ZN40_INTERNAL_1609c695_4_k_cu_fd8c187e_182844cuda3std6ranges3__45__cpo4swapE,(.L_10 - _ZN40_INTERNAL_1609c695_4_k_cu_fd8c187e_182844cuda3std6ranges3__45__cpo4swapE)
_ZN40_INTERNAL_1609c695_4_k_cu_fd8c187e_182844cuda3std6ranges3__45__cpo4swapE:
	.zero		1
.L_10:


//--------------------- .nv.constant0._ZN7cutlass13device_kernelINS_4gemm6kernel13GemmUniversalIN4cute5tupleIJiiiiEEENS1_10collective13CollectiveMmaINS1_46MainloopSm100TmaUmmaWarpSpecializedBlockScaledILi3ELi2ELi2ENS5_IJNS4_1CILi4EEENSA_ILi1EEESC_EEEEENS5_IJNSA_ILi256EEENSA_ILi128EEESF_EEENS5_IJNS_12float_e5m2_tENS_13float_ue8m0_tEEEENS5_IJNS5_IJlSC_lEEENS4_6LayoutINS5_IJNS5_IJNS5_IJNSA_ILi32EEESB_EEEiEEESP_NS5_IJSC_iEEEEEENS5_IJNS5_IJNS5_IJNSA_ILi16EEESB_EEEiEEENS5_IJNS5_IJNSA_ILi0EEESC_EEENSA_ILi512EEEEEENS5_IJSV_iEEEEEEEEEEESK_S12_NS4_8TiledMMAINS4_8MMA_AtomIJNS4_27SM100_MMA_MXF8F6F4_2x1SM_SSISI_SI_fSJ_Li256ELi128ELNS4_4UMMA5MajorE0ELS17_0ELNS16_7ScaleInE0ELS18_0EEEEEENSM_INS5_IJSC_SC_SC_EEENS5_IJSV_SV_SV_EEEEENS5_IJNS4_10UnderscoreES1E_S1E_EEEEENS5_IJNS4_18SM100_TMA_2SM_LOADES1H_EEENS5_IJNS4_14ComposedLayoutINS4_7SwizzleILi3ELi4ELi3EEENS4_18smem_ptr_flag_bitsILi8EEENSM_INS5_IJNSA_ILi8EEESG_EEENS5_IJSG_SC_EEEEEEENSM_INS5_IJNS5_IJNS5_IJSO_SC_EEENS5_IJSN_SC_EEEEEESC_NS5_IJSB_NSA_ILi2EEEEEEEEENS5_IJNS5_IJNS5_IJST_SX_EEESW_EEESV_NS5_IJSC_SX_EEEEEEEEEEEvNS4_8identityENS5_IJNS4_28SM100_TMA_2SM_LOAD_MULTICASTES26_EEES24_vS25_EENS_8epilogue10collective18CollectiveEpilogueINS29_23Sm100TmaWarpSpecializedILi4ELi2ELi32ELb1ELb0EEEJNS5_IJSG_SG_SF_EEENS5_IJNSM_ISG_SC_EENSM_ISN_SC_EEEEENS_10bfloat16_tESL_S2I_SL_NS29_6fusion15FusionCallbacksIS2D_NS2J_17LinearCombinationIS2I_fS2I_fLNS_15FloatRoundStyleE2EEES2E_S2H_JEEENS4_5SM1004TMEM4LOAD26SM100_TMEM_LOAD_32dp32b32xENS4_13SM90_TMA_LOADENS1J_INS1K_ILi2ELi4ELi3EEENS1M_ILi16EEENSM_INS5_IJS1O_SN_EEES1U_EEEENS4_39AutoVectorizingCopyWithAssumedAlignmentILi128EEENS4_14SM90_TMA_STOREES2Y_S30_S30_EEEvvEEEEvNT_6ParamsE --------------------------
	.section	.nv.constant0._ZN7cutlass13device_kernelINS_4gemm6kernel13GemmUniversalIN4cute5tupleIJiiiiEEENS1_10collective13CollectiveMmaINS1_46MainloopSm100TmaUmmaWarpSpecializedBlockScaledILi3ELi2ELi2ENS5_IJNS4_1CILi4EEENSA_ILi1EEESC_EEEEENS5_IJNSA_ILi256EEENSA_ILi128EEESF_EEENS5_IJNS_12float_e5m2_tENS_13float_ue8m0_tEEEENS5_IJNS5_IJlSC_lEEENS4_6LayoutINS5_IJNS5_IJNS5_IJNSA_ILi32EEESB_EEEiEEESP_NS5_IJSC_iEEEEEENS5_IJNS5_IJNS5_IJNSA_ILi16EEESB_EEEiEEENS5_IJNS5_IJNSA_ILi0EEESC_EEENSA_ILi512EEEEEENS5_IJSV_iEEEEEEEEEEESK_S12_NS4_8TiledMMAINS4_8MMA_AtomIJNS4_27SM100_MMA_MXF8F6F4_2x1SM_SSISI_SI_fSJ_Li256ELi128ELNS4_4UMMA5MajorE0ELS17_0ELNS16_7ScaleInE0ELS18_0EEEEEENSM_INS5_IJSC_SC_SC_EEENS5_IJSV_SV_SV_EEEEENS5_IJNS4_10UnderscoreES1E_S1E_EEEEENS5_IJNS4_18SM100_TMA_2SM_LOADES1H_EEENS5_IJNS4_14ComposedLayoutINS4_7SwizzleILi3ELi4ELi3EEENS4_18smem_ptr_flag_bitsILi8EEENSM_INS5_IJNSA_ILi8EEESG_EEENS5_IJSG_SC_EEEEEEENSM_INS5_IJNS5_IJNS5_IJSO_SC_EEENS5_IJSN_SC_EEEEEESC_NS5_IJSB_NSA_ILi2EEEEEEEEENS5_IJNS5_IJNS5_IJST_SX_EEESW_EEESV_NS5_IJSC_SX_EEEEEEEEEEEvNS4_8identityENS5_IJNS4_28SM100_TMA_2SM_LOAD_MULTICASTES26_EEES24_vS25_EENS_8epilogue10collective18CollectiveEpilogueINS29_23Sm100TmaWarpSpecializedILi4ELi2ELi32ELb1ELb0EEEJNS5_IJSG_SG_SF_EEENS5_IJNSM_ISG_SC_EENSM_ISN_SC_EEEEENS_10bfloat16_tESL_S2I_SL_NS29_6fusion15FusionCallbacksIS2D_NS2J_17LinearCombinationIS2I_fS2I_fLNS_15FloatRoundStyleE2EEES2E_S2H_JEEENS4_5SM1004TMEM4LOAD26SM100_TMEM_LOAD_32dp32b32xENS4_13SM90_TMA_LOADENS1J_INS1K_ILi2ELi4ELi3EEENS1M_ILi16EEENSM_INS5_IJS1O_SN_EEES1U_EEEENS4_39AutoVectorizingCopyWithAssumedAlignmentILi128EEENS4_14SM90_TMA_STOREES2Y_S30_S30_EEEvvEEEEvNT_6ParamsE,"a",@progbits
	.sectionflags	@""
	.align	4
.nv.constant0._ZN7cutlass13device_kernelINS_4gemm6kernel13GemmUniversalIN4cute5tupleIJiiiiEEENS1_10collective13CollectiveMmaINS1_46MainloopSm100TmaUmmaWarpSpecializedBlockScaledILi3ELi2ELi2ENS5_IJNS4_1CILi4EEENSA_ILi1EEESC_EEEEENS5_IJNSA_ILi256EEENSA_ILi128EEESF_EEENS5_IJNS_12float_e5m2_tENS_13float_ue8m0_tEEEENS5_IJNS5_IJlSC_lEEENS4_6LayoutINS5_IJNS5_IJNS5_IJNSA_ILi32EEESB_EEEiEEESP_NS5_IJSC_iEEEEEENS5_IJNS5_IJNS5_IJNSA_ILi16EEESB_EEEiEEENS5_IJNS5_IJNSA_ILi0EEESC_EEENSA_ILi512EEEEEENS5_IJSV_iEEEEEEEEEEESK_S12_NS4_8TiledMMAINS4_8MMA_AtomIJNS4_27SM100_MMA_MXF8F6F4_2x1SM_SSISI_SI_fSJ_Li256ELi128ELNS4_4UMMA5MajorE0ELS17_0ELNS16_7ScaleInE0ELS18_0EEEEEENSM_INS5_IJSC_SC_SC_EEENS5_IJSV_SV_SV_EEEEENS5_IJNS4_10UnderscoreES1E_S1E_EEEEENS5_IJNS4_18SM100_TMA_2SM_LOADES1H_EEENS5_IJNS4_14ComposedLayoutINS4_7SwizzleILi3ELi4ELi3EEENS4_18smem_ptr_flag_bitsILi8EEENSM_INS5_IJNSA_ILi8EEESG_EEENS5_IJSG_SC_EEEEEEENSM_INS5_IJNS5_IJNS5_IJSO_SC_EEENS5_IJSN_SC_EEEEEESC_NS5_IJSB_NSA_ILi2EEEEEEEEENS5_IJNS5_IJNS5_IJST_SX_EEESW_EEESV_NS5_IJSC_SX_EEEEEEEEEEEvNS4_8identityENS5_IJNS4_28SM100_TMA_2SM_LOAD_MULTICASTES26_EEES24_vS25_EENS_8epilogue10collective18CollectiveEpilogueINS29_23Sm100TmaWarpSpecializedILi4ELi2ELi32ELb1ELb0EEEJNS5_IJSG_SG_SF_EEENS5_IJNSM_ISG_SC_EENSM_ISN_SC_EEEEENS_10bfloat16_tESL_S2I_SL_NS29_6fusion15FusionCallbacksIS2D_NS2J_17LinearCombinationIS2I_fS2I_fLNS_15FloatRoundStyleE2EEES2E_S2H_JEEENS4_5SM1004TMEM4LOAD26SM100_TMEM_LOAD_32dp32b32xENS4_13SM90_TMA_LOADENS1J_INS1K_ILi2ELi4ELi3EEENS1M_ILi16EEENSM_INS5_IJS1O_SN_EEES1U_EEEENS4_39AutoVectorizingCopyWithAssumedAlignmentILi128EEENS4_14SM90_TMA_STOREES2Y_S30_S30_EEEvvEEEEvNT_6ParamsE:
	.zero		3968


//--------------------- SYMBOLS --------------------------

	.type		.nv.reservedSmem.offset0,@object
	.size		.nv.reservedSmem.offset0,0x4
	.type		.nv.reservedSmem.cap,@object
	.size		.nv.reservedSmem.cap,0x4
	.type		__assertfail,@function
